	.target	sm_90a

	.elftype	@"ET_EXEC"


//--------------------- .note.nv.tkinfo           --------------------------
	.section	.note.nv.tkinfo,"",@"SHT_NOTE"
	.sectionflags	@"SHF_NOTE_NV_TKINFO"
	.tkinfo
        /*0018*/ 	.word	0x00000002
        /*0030*/ 	.string	""
        /*0030*/ 	.string	"ptxas"
        /*0030*/ 	.string	"Cuda compilation tools, release 13.0, V13.0.88"
        /*0030*/ 	.string	"Build cuda_13.0.r13.0/compiler.36424714_0"
        /*0030*/ 	.string	"-arch sm_90a -m 64 "



//--------------------- .note.nv.cuinfo           --------------------------
	.section	.note.nv.cuinfo,"",@"SHT_NOTE"
	.sectionflags	@"SHF_NOTE_NV_CUINFO"
        /*0018*/ 	.short	0x0002
        /*001a*/ 	.short	0x005a
        /*001c*/ 	.short	0x0082
	.zero		2


//--------------------- .nv.info                  --------------------------
	.section	.nv.info,"",@"SHT_CUDA_INFO"
	.align	4


	//----- nvinfo : EIATTR_REGCOUNT
	.align		4
        /*0000*/ 	.byte	0x04, 0x2f
        /*0002*/ 	.short	(.L_12 - .L_11)
	.align		4
.L_11:
        /*0004*/ 	.word	index@(_ZN7cutlass13device_kernelINS_4conv6kernel13ConvUniversalINS1_16ConvProblemShapeILNS1_8OperatorE0ELi2EEENS1_10collective14CollectiveConvINS1_46MainloopSm90TmaGmmaWarpSpecializedImplicitGemmILS5_0ELi4ELi2EN4cute5tupleIJNSA_1CILi1EEESD_SD_EEENS1_36KernelImplicitTmaWarpSpecializedSm90ELi1EEENSB_IJNSC_ILi128EEENSC_ILi64EEENSB_IJSI_EEEEEENS_10tfloat32_tESL_NSA_8TiledMMAINSA_8MMA_AtomIJNSA_4SM904GMMA29MMA_64x64x8_F32TF32TF32_SS_TNILNSP_7ScaleInE1ELSR_1EEEEEENSA_6LayoutISE_NSB_IJNSC_ILi0EEESV_SV_EEEEENSB_IJNSA_10UnderscoreESY_SY_EEEEENS7_6detail26Sm90ImplicitGemmTileTraitsINSA_20SM90_TMA_LOAD_IM2COLENSA_14ComposedLayoutINSA_7SwizzleILi3ELi4ELi3EEENSA_18smem_ptr_flag_bitsILi32EEENSU_INSB_IJNSB_IJNSC_ILi8EEENSC_ILi16EEEEEENSB_IJNSC_ILi32EEENSC_ILi2EEEEEENSB_IJSD_NSC_ILi4EEEEEEEEENSB_IJNSB_IJS1C_NSC_ILi512EEEEEENSB_IJSD_NSC_ILi256EEEEEENSB_IJSV_NSC_ILi8192EEEEEEEEEEEEEvEENS12_INSA_13SM90_TMA_LOADENS14_IS16_S18_NSU_INSB_IJNSB_IJS19_S19_EEES1E_S1G_EEENSB_IJS1J_S1L_NSB_IJSV_NSC_ILi4096EEEEEEEEEEEEEvEEEENS_8epilogue10collective6detail29Sm90TmaWarpSpecializedAdapterINS23_15DefaultEpilogueISL_NSB_IJNSB_IJlllEEESD_SV_EEES28_NS22_6thread17LinearCombinationISL_Li1EffLNS29_9ScaleType4KindE0ELNS_15FloatRoundStyleE2ESL_EENS_4gemm15EpilogueDefaultEEEEEvvEEEEvNT_6ParamsE)
        /*0008*/ 	.word	0x0000005c


	//----- nvinfo : EIATTR_FRAME_SIZE
	.align		4
.L_12:
        /*000c*/ 	.byte	0x04, 0x11
        /*000e*/ 	.short	(.L_14 - .L_13)
	.align		4
.L_13:
        /*0010*/ 	.word	index@(_ZN7cutlass13device_kernelINS_4conv6kernel13ConvUniversalINS1_16ConvProblemShapeILNS1_8OperatorE0ELi2EEENS1_10collective14CollectiveConvINS1_46MainloopSm90TmaGmmaWarpSpecializedImplicitGemmILS5_0ELi4ELi2EN4cute5tupleIJNSA_1CILi1EEESD_SD_EEENS1_36KernelImplicitTmaWarpSpecializedSm90ELi1EEENSB_IJNSC_ILi128EEENSC_ILi64EEENSB_IJSI_EEEEEENS_10tfloat32_tESL_NSA_8TiledMMAINSA_8MMA_AtomIJNSA_4SM904GMMA29MMA_64x64x8_F32TF32TF32_SS_TNILNSP_7ScaleInE1ELSR_1EEEEEENSA_6LayoutISE_NSB_IJNSC_ILi0EEESV_SV_EEEEENSB_IJNSA_10UnderscoreESY_SY_EEEEENS7_6detail26Sm90ImplicitGemmTileTraitsINSA_20SM90_TMA_LOAD_IM2COLENSA_14ComposedLayoutINSA_7SwizzleILi3ELi4ELi3EEENSA_18smem_ptr_flag_bitsILi32EEENSU_INSB_IJNSB_IJNSC_ILi8EEENSC_ILi16EEEEEENSB_IJNSC_ILi32EEENSC_ILi2EEEEEENSB_IJSD_NSC_ILi4EEEEEEEEENSB_IJNSB_IJS1C_NSC_ILi512EEEEEENSB_IJSD_NSC_ILi256EEEEEENSB_IJSV_NSC_ILi8192EEEEEEEEEEEEEvEENS12_INSA_13SM90_TMA_LOADENS14_IS16_S18_NSU_INSB_IJNSB_IJS19_S19_EEES1E_S1G_EEENSB_IJS1J_S1L_NSB_IJSV_NSC_ILi4096EEEEEEEEEEEEEvEEEENS_8epilogue10collective6detail29Sm90TmaWarpSpecializedAdapterINS23_15DefaultEpilogueISL_NSB_IJNSB_IJlllEEESD_SV_EEES28_NS22_6thread17LinearCombinationISL_Li1EffLNS29_9ScaleType4KindE0ELNS_15FloatRoundStyleE2ESL_EENS_4gemm15EpilogueDefaultEEEEEvvEEEEvNT_6ParamsE)
        /*0014*/ 	.word	0x00000000


	//----- nvinfo : EIATTR_MIN_STACK_SIZE
	.align		4
.L_14:
        /*0018*/ 	.byte	0x04, 0x12
        /*001a*/ 	.short	(.L_16 - .L_15)
	.align		4
.L_15:
        /*001c*/ 	.word	index@(_ZN7cutlass13device_kernelINS_4conv6kernel13ConvUniversalINS1_16ConvProblemShapeILNS1_8OperatorE0ELi2EEENS1_10collective14CollectiveConvINS1_46MainloopSm90TmaGmmaWarpSpecializedImplicitGemmILS5_0ELi4ELi2EN4cute5tupleIJNSA_1CILi1EEESD_SD_EEENS1_36KernelImplicitTmaWarpSpecializedSm90ELi1EEENSB_IJNSC_ILi128EEENSC_ILi64EEENSB_IJSI_EEEEEENS_10tfloat32_tESL_NSA_8TiledMMAINSA_8MMA_AtomIJNSA_4SM904GMMA29MMA_64x64x8_F32TF32TF32_SS_TNILNSP_7ScaleInE1ELSR_1EEEEEENSA_6LayoutISE_NSB_IJNSC_ILi0EEESV_SV_EEEEENSB_IJNSA_10UnderscoreESY_SY_EEEEENS7_6detail26Sm90ImplicitGemmTileTraitsINSA_20SM90_TMA_LOAD_IM2COLENSA_14ComposedLayoutINSA_7SwizzleILi3ELi4ELi3EEENSA_18smem_ptr_flag_bitsILi32EEENSU_INSB_IJNSB_IJNSC_ILi8EEENSC_ILi16EEEEEENSB_IJNSC_ILi32EEENSC_ILi2EEEEEENSB_IJSD_NSC_ILi4EEEEEEEEENSB_IJNSB_IJS1C_NSC_ILi512EEEEEENSB_IJSD_NSC_ILi256EEEEEENSB_IJSV_NSC_ILi8192EEEEEEEEEEEEEvEENS12_INSA_13SM90_TMA_LOADENS14_IS16_S18_NSU_INSB_IJNSB_IJS19_S19_EEES1E_S1G_EEENSB_IJS1J_S1L_NSB_IJSV_NSC_ILi4096EEEEEEEEEEEEEvEEEENS_8epilogue10collective6detail29Sm90TmaWarpSpecializedAdapterINS23_15DefaultEpilogueISL_NSB_IJNSB_IJlllEEESD_SV_EEES28_NS22_6thread17LinearCombinationISL_Li1EffLNS29_9ScaleType4KindE0ELNS_15FloatRoundStyleE2ESL_EENS_4gemm15EpilogueDefaultEEEEEvvEEEEvNT_6ParamsE)
        /*0020*/ 	.word	0x00000000
.L_16:


//--------------------- .nv.compat                --------------------------
	.section	.nv.compat,"",@"SHT_CUDA_COMPAT_INFO"
	.align	4
        /*0000*/ 	.byte	0x02, 0x09, 0x01, 0x00, 0x02, 0x02, 0x04, 0x00, 0x02, 0x05, 0x05, 0x00, 0x03, 0x07, 0x01, 0x01
        /*0010*/ 	.byte	0x02, 0x03, 0x01, 0x00, 0x02, 0x06, 0x01, 0x00, 0x04, 0x0b, 0x08, 0x00, 0x00, 0x00, 0x00, 0x00
        /*0020*/ 	.byte	0x00, 0x00, 0x00, 0x00


//--------------------- .nv.info._ZN7cutlass13device_kernelINS_4conv6kernel13ConvUniversalINS1_16ConvProblemShapeILNS1_8OperatorE0ELi2EEENS1_10collective14CollectiveConvINS1_46MainloopSm90TmaGmmaWarpSpecializedImplicitGemmILS5_0ELi4ELi2EN4cute5tupleIJNSA_1CILi1EEESD_SD_EEENS1_36KernelImplicitTmaWarpSpecializedSm90ELi1EEENSB_IJNSC_ILi128EEENSC_ILi64EEENSB_IJSI_EEEEEENS_10tfloat32_tESL_NSA_8TiledMMAINSA_8MMA_AtomIJNSA_4SM904GMMA29MMA_64x64x8_F32TF32TF32_SS_TNILNSP_7ScaleInE1ELSR_1EEEEEENSA_6LayoutISE_NSB_IJNSC_ILi0EEESV_SV_EEEEENSB_IJNSA_10UnderscoreESY_SY_EEEEENS7_6detail26Sm90ImplicitGemmTileTraitsINSA_20SM90_TMA_LOAD_IM2COLENSA_14ComposedLayoutINSA_7SwizzleILi3ELi4ELi3EEENSA_18smem_ptr_flag_bitsILi32EEENSU_INSB_IJNSB_IJNSC_ILi8EEENSC_ILi16EEEEEENSB_IJNSC_ILi32EEENSC_ILi2EEEEEENSB_IJSD_NSC_ILi4EEEEEEEEENSB_IJNSB_IJS1C_NSC_ILi512EEEEEENSB_IJSD_NSC_ILi256EEEEEENSB_IJSV_NSC_ILi8192EEEEEEEEEEEEEvEENS12_INSA_13SM90_TMA_LOADENS14_IS16_S18_NSU_INSB_IJNSB_IJS19_S19_EEES1E_S1G_EEENSB_IJS1J_S1L_NSB_IJSV_NSC_ILi4096EEEEEEEEEEEEEvEEEENS_8epilogue10collective6detail29Sm90TmaWarpSpecializedAdapterINS23_15DefaultEpilogueISL_NSB_IJNSB_IJlllEEESD_SV_EEES28_NS22_6thread17LinearCombinationISL_Li1EffLNS29_9ScaleType4KindE0ELNS_15FloatRoundStyleE2ESL_EENS_4gemm15EpilogueDefaultEEEEEvvEEEEvNT_6ParamsE --------------------------
	.section	.nv.info._ZN7cutlass13device_kernelINS_4conv6kernel13ConvUniversalINS1_16ConvProblemShapeILNS1_8OperatorE0ELi2EEENS1_10collective14CollectiveConvINS1_46MainloopSm90TmaGmmaWarpSpecializedImplicitGemmILS5_0ELi4ELi2EN4cute5tupleIJNSA_1CILi1EEESD_SD_EEENS1_36KernelImplicitTmaWarpSpecializedSm90ELi1EEENSB_IJNSC_ILi128EEENSC_ILi64EEENSB_IJSI_EEEEEENS_10tfloat32_tESL_NSA_8TiledMMAINSA_8MMA_AtomIJNSA_4SM904GMMA29MMA_64x64x8_F32TF32TF32_SS_TNILNSP_7ScaleInE1ELSR_1EEEEEENSA_6LayoutISE_NSB_IJNSC_ILi0EEESV_SV_EEEEENSB_IJNSA_10UnderscoreESY_SY_EEEEENS7_6detail26Sm90ImplicitGemmTileTraitsINSA_20SM90_TMA_LOAD_IM2COLENSA_14ComposedLayoutINSA_7SwizzleILi3ELi4ELi3EEENSA_18smem_ptr_flag_bitsILi32EEENSU_INSB_IJNSB_IJNSC_ILi8EEENSC_ILi16EEEEEENSB_IJNSC_ILi32EEENSC_ILi2EEEEEENSB_IJSD_NSC_ILi4EEEEEEEEENSB_IJNSB_IJS1C_NSC_ILi512EEEEEENSB_IJSD_NSC_ILi256EEEEEENSB_IJSV_NSC_ILi8192EEEEEEEEEEEEEvEENS12_INSA_13SM90_TMA_LOADENS14_IS16_S18_NSU_INSB_IJNSB_IJS19_S19_EEES1E_S1G_EEENSB_IJS1J_S1L_NSB_IJSV_NSC_ILi4096EEEEEEEEEEEEEvEEEENS_8epilogue10collective6detail29Sm90TmaWarpSpecializedAdapterINS23_15DefaultEpilogueISL_NSB_IJNSB_IJlllEEESD_SV_EEES28_NS22_6thread17LinearCombinationISL_Li1EffLNS29_9ScaleType4KindE0ELNS_15FloatRoundStyleE2ESL_EENS_4gemm15EpilogueDefaultEEEEEvvEEEEvNT_6ParamsE,"",@"SHT_CUDA_INFO"
	.sectionflags	@""
	.align	4


	//----- nvinfo : EIATTR_CUDA_API_VERSION
	.align		4
        /*0000*/ 	.byte	0x04, 0x37
        /*0002*/ 	.short	(.L_18 - .L_17)
.L_17:
        /*0004*/ 	.word	0x00000082


	//----- nvinfo : EIATTR_KPARAM_INFO
	.align		4
.L_18:
        /*0008*/ 	.byte	0x04, 0x17
        /*000a*/ 	.short	(.L_20 - .L_19)
.L_19:
        /*000c*/ 	.word	0x00000000
        /*0010*/ 	.short	0x0000
        /*0012*/ 	.short	0x0070
        /*0014*/ 	.byte	0x00, 0xf0, 0x01, 0x0e


	//----- nvinfo : EIATTR_SPARSE_MMA_MASK
	.align		4
.L_20:
        /*0018*/ 	.byte	0x03, 0x50
        /*001a*/ 	.short	0x0000


	//----- nvinfo : EIATTR_MAXREG_COUNT
	.align		4
        /*001c*/ 	.byte	0x03, 0x1b
        /*001e*/ 	.short	0x00ff


	//----- nvinfo : EIATTR_NUM_BARRIERS
	.align		4
        /*0020*/ 	.byte	0x02, 0x4c
        /*0022*/ 	.byte	0x01
	.zero		1


	//----- nvinfo : EIATTR_MERCURY_ISA_VERSION
	.align		4
        /*0024*/ 	.byte	0x03, 0x5f
        /*0026*/ 	.short	0x0101


	//----- nvinfo : EIATTR_COOP_GROUP_MASK_REGIDS
	.align		4
        /*0028*/ 	.byte	0x04, 0x29
        /*002a*/ 	.short	(.L_22 - .L_21)


	//   ....[0]....
.L_21:
        /*002c*/ 	.word	0xffffffff


	//   ....[1]....
        /*0030*/ 	.word	0xffffffff


	//   ....[2]....
        /*0034*/ 	.word	0xffffffff


	//----- nvinfo : EIATTR_COOP_GROUP_INSTR_OFFSETS
	.align		4
.L_22:
        /*0038*/ 	.byte	0x04, 0x28
        /*003a*/ 	.short	(.L_24 - .L_23)


	//   ....[0]....
.L_23:
        /*003c*/ 	.word	0x00000060


	//   ....[1]....
        /*0040*/ 	.word	0x00000070


	//   ....[2]....
        /*0044*/ 	.word	0x00000130


	//----- nvinfo : EIATTR_MBARRIER_INSTR_OFFSETS
	.align		4
.L_24:
        /*0048*/ 	.byte	0x04, 0x39
        /*004a*/ 	.short	(.L_26 - .L_25)


	//   ....[0]....
.L_25:
        /*004c*/ 	.word	0x00000250
        /*0050*/ 	.word	0x000000ff
        /*0054*/ 	.word	0x00030000
        /*0058*/ 	.short	0x0100
        /*005a*/ 	.byte	0x08
	.zero		1


	//   ....[1]....
        /*005c*/ 	.word	0x00000260
        /*0060*/ 	.word	0x000000ff
        /*0064*/ 	.word	0x00030020
        /*0068*/ 	.short	0x0100
        /*006a*/ 	.byte	0x08
	.zero		1


	//   ....[2]....
        /*006c*/ 	.word	0x00000270
        /*0070*/ 	.word	0x000000ff
        /*0074*/ 	.word	0x00030008
        /*0078*/ 	.short	0x0100
        /*007a*/ 	.byte	0x08
	.zero		1


	//   ....[3]....
        /*007c*/ 	.word	0x00000280
        /*0080*/ 	.word	0x000000ff
        /*0084*/ 	.word	0x00030028
        /*0088*/ 	.short	0x0100
        /*008a*/ 	.byte	0x08
	.zero		1


	//   ....[4]....
        /*008c*/ 	.word	0x00000290
        /*0090*/ 	.word	0x000000ff
        /*0094*/ 	.word	0x00030010
        /*0098*/ 	.short	0x0100
        /*009a*/ 	.byte	0x08
	.zero		1


	//   ....[5]....
        /*009c*/ 	.word	0x000002a0
        /*00a0*/ 	.word	0x000000ff
        /*00a4*/ 	.word	0x00030030
        /*00a8*/ 	.short	0x0100
        /*00aa*/ 	.byte	0x08
	.zero		1


	//   ....[6]....
        /*00ac*/ 	.word	0x000002b0
        /*00b0*/ 	.word	0x000000ff
        /*00b4*/ 	.word	0x00030018
        /*00b8*/ 	.short	0x0100
        /*00ba*/ 	.byte	0x08
	.zero		1


	//   ....[7]....
        /*00bc*/ 	.word	0x000002c0
        /*00c0*/ 	.word	0x000000ff
        /*00c4*/ 	.word	0x00030038
        /*00c8*/ 	.short	0x0100
        /*00ca*/ 	.byte	0x08
	.zero		1


	//   ....[8]....
        /*00cc*/ 	.word	0x00000980
        /*00d0*/ 	.word	0x00000005
        /*00d4*/ 	.word	0x00030000
        /*00d8*/ 	.short	0x010a
        /*00da*/ 	.byte	0x3f
	.zero		1


	//   ....[9]....
        /*00dc*/ 	.word	0x00001080
        /*00e0*/ 	.word	0x00000006
        /*00e4*/ 	.word	0x00030000
        /*00e8*/ 	.short	0x010a
        /*00ea*/ 	.byte	0x3f
	.zero		1


	//   ....[10]....
        /*00ec*/ 	.word	0x000015e0
        /*00f0*/ 	.word	0x000000ff
        /*00f4*/ 	.word	0x00000000
        /*00f8*/ 	.short	0x0101
        /*00fa*/ 	.byte	0x09
	.zero		1


	//   ....[11]....
        /*00fc*/ 	.word	0x000017b0
        /*0100*/ 	.word	0x00000004
        /*0104*/ 	.word	0x00000000
        /*0108*/ 	.short	0x0101
        /*010a*/ 	.byte	0x3f
	.zero		1


	//   ....[12]....
        /*010c*/ 	.word	0x00006500
        /*0110*/ 	.word	0x0000000b
        /*0114*/ 	.word	0x00030020
        /*0118*/ 	.short	0x010a
        /*011a*/ 	.byte	0x3f
	.zero		1


	//   ....[13]....
        /*011c*/ 	.word	0x00009ce0
        /*0120*/ 	.word	0x00000005
        /*0124*/ 	.word	0x00000000
        /*0128*/ 	.short	0x010a
        /*012a*/ 	.byte	0x3f
	.zero		1


	//   ....[14]....
        /*012c*/ 	.word	0x00009d90
        /*0130*/ 	.word	0x00000002
        /*0134*/ 	.word	0x00000000
        /*0138*/ 	.short	0x010a
        /*013a*/ 	.byte	0x3f
	.zero		1


	//   ....[15]....
        /*013c*/ 	.word	0x00009e40
        /*0140*/ 	.word	0x00000002
        /*0144*/ 	.word	0x00000000
        /*0148*/ 	.short	0x010a
        /*014a*/ 	.byte	0x3f
	.zero		1


	//   ....[16]....
        /*014c*/ 	.word	0x00009ef0
        /*0150*/ 	.word	0x00000003
        /*0154*/ 	.word	0x00000000
        /*0158*/ 	.short	0x010a
        /*015a*/ 	.byte	0x3f
	.zero		1


	//----- nvinfo : EIATTR_NUM_MBARRIERS
	.align		4
.L_26:
        /*015c*/ 	.byte	0x03, 0x38
        /*015e*/ 	.short	0x0008


	//----- nvinfo : EIATTR_EXIT_INSTR_OFFSETS
	.align		4
        /*0160*/ 	.byte	0x04, 0x1c
        /*0162*/ 	.short	(.L_28 - .L_27)


	//   ....[0]....
.L_27:
        /*0164*/ 	.word	0x000006b0


	//   ....[1]....
        /*0168*/ 	.word	0x00001900


	//   ....[2]....
        /*016c*/ 	.word	0x00004b20


	//   ....[3]....
        /*0170*/ 	.word	0x00004b50


	//   ....[4]....
        /*0174*/ 	.word	0x000061b0


	//   ....[5]....
        /*0178*/ 	.word	0x000061e0


	//   ....[6]....
        /*017c*/ 	.word	0x00006200


	//   ....[7]....
        /*0180*/ 	.word	0x00009be0


	//   ....[8]....
        /*0184*/ 	.word	0x00009f20


	//----- nvinfo : EIATTR_MAX_THREADS
	.align		4
.L_28:
        /*0188*/ 	.byte	0x04, 0x05
        /*018a*/ 	.short	(.L_30 - .L_29)
.L_29:
        /*018c*/ 	.word	0x00000100
        /*0190*/ 	.word	0x00000001
        /*0194*/ 	.word	0x00000001


	//----- nvinfo : EIATTR_CRS_STACK_SIZE
	.align		4
.L_30:
        /*0198*/ 	.byte	0x04, 0x1e
        /*019a*/ 	.short	(.L_32 - .L_31)
.L_31:
        /*019c*/ 	.word	0x00000000


	//----- nvinfo : EIATTR_CBANK_PARAM_SIZE
	.align		4
.L_32:
        /*01a0*/ 	.byte	0x03, 0x19
        /*01a2*/ 	.short	0x03f0


	//----- nvinfo : EIATTR_PARAM_CBANK
	.align		4
        /*01a4*/ 	.byte	0x04, 0x0a
        /*01a6*/ 	.short	(.L_34 - .L_33)
	.align		4
.L_33:
        /*01a8*/ 	.word	index@(.nv.constant0._ZN7cutlass13device_kernelINS_4conv6kernel13ConvUniversalINS1_16ConvProblemShapeILNS1_8OperatorE0ELi2EEENS1_10collective14CollectiveConvINS1_46MainloopSm90TmaGmmaWarpSpecializedImplicitGemmILS5_0ELi4ELi2EN4cute5tupleIJNSA_1CILi1EEESD_SD_EEENS1_36KernelImplicitTmaWarpSpecializedSm90ELi1EEENSB_IJNSC_ILi128EEENSC_ILi64EEENSB_IJSI_EEEEEENS_10tfloat32_tESL_NSA_8TiledMMAINSA_8MMA_AtomIJNSA_4SM904GMMA29MMA_64x64x8_F32TF32TF32_SS_TNILNSP_7ScaleInE1ELSR_1EEEEEENSA_6LayoutISE_NSB_IJNSC_ILi0EEESV_SV_EEEEENSB_IJNSA_10UnderscoreESY_SY_EEEEENS7_6detail26Sm90ImplicitGemmTileTraitsINSA_20SM90_TMA_LOAD_IM2COLENSA_14ComposedLayoutINSA_7SwizzleILi3ELi4ELi3EEENSA_18smem_ptr_flag_bitsILi32EEENSU_INSB_IJNSB_IJNSC_ILi8EEENSC_ILi16EEEEEENSB_IJNSC_ILi32EEENSC_ILi2EEEEEENSB_IJSD_NSC_ILi4EEEEEEEEENSB_IJNSB_IJS1C_NSC_ILi512EEEEEENSB_IJSD_NSC_ILi256EEEEEENSB_IJSV_NSC_ILi8192EEEEEEEEEEEEEvEENS12_INSA_13SM90_TMA_LOADENS14_IS16_S18_NSU_INSB_IJNSB_IJS19_S19_EEES1E_S1G_EEENSB_IJS1J_S1L_NSB_IJSV_NSC_ILi4096EEEEEEEEEEEEEvEEEENS_8epilogue10collective6detail29Sm90TmaWarpSpecializedAdapterINS23_15DefaultEpilogueISL_NSB_IJNSB_IJlllEEESD_SV_EEES28_NS22_6thread17LinearCombinationISL_Li1EffLNS29_9ScaleType4KindE0ELNS_15FloatRoundStyleE2ESL_EENS_4gemm15EpilogueDefaultEEEEEvvEEEEvNT_6ParamsE)
        /*01ac*/ 	.short	0x0210
        /*01ae*/ 	.short	0x03f0


	//----- nvinfo : EIATTR_SW_WAR
	.align		4
.L_34:
        /*01b0*/ 	.byte	0x04, 0x36
        /*01b2*/ 	.short	(.L_36 - .L_35)
.L_35:
        /*01b4*/ 	.word	0x00000008
.L_36:


//--------------------- .nv.callgraph             --------------------------
	.section	.nv.callgraph,"",@"SHT_CUDA_CALLGRAPH"
	.align	4
	.sectionentsize	8
	.align		4
        /*0000*/ 	.word	0x00000000
	.align		4
        /*0004*/ 	.word	0xffffffff
	.align		4
        /*0008*/ 	.word	0x00000000
	.align		4
        /*000c*/ 	.word	0xfffffffe
	.align		4
        /*0010*/ 	.word	0x00000000
	.align		4
        /*0014*/ 	.word	0xfffffffd
	.align		4
        /*0018*/ 	.word	0x00000000
	.align		4
        /*001c*/ 	.word	0xfffffffc


//--------------------- .nv.constant4             --------------------------
	.section	.nv.constant4,"a",@progbits
	.align	8
	.align		8
.nv.constant4:
        /*0000*/ 	.dword	_ZN39_INTERNAL_de49455f_4_k_cu_e90a1de0_26234cuda3std3__45__cpo5beginE
	.align		8
        /*0008*/ 	.dword	_ZN39_INTERNAL_de49455f_4_k_cu_e90a1de0_26234cuda3std3__45__cpo3endE
	.align		8
        /*0010*/ 	.dword	_ZN39_INTERNAL_de49455f_4_k_cu_e90a1de0_26234cuda3std3__45__cpo6cbeginE
	.align		8
        /*0018*/ 	.dword	_ZN39_INTERNAL_de49455f_4_k_cu_e90a1de0_26234cuda3std3__45__cpo4cendE
	.align		8
        /*0020*/ 	.dword	_ZN39_INTERNAL_de49455f_4_k_cu_e90a1de0_26234cuda3std3__441_GLOBAL__N__de49455f_4_k_cu_e90a1de0_26236ignoreE
	.align		8
        /*0028*/ 	.dword	_ZN39_INTERNAL_de49455f_4_k_cu_e90a1de0_26234cuda3std3__419piecewise_constructE
	.align		8
        /*0030*/ 	.dword	_ZN39_INTERNAL_de49455f_4_k_cu_e90a1de0_26234cuda3std3__48in_placeE
	.align		8
        /*0038*/ 	.dword	_ZN39_INTERNAL_de49455f_4_k_cu_e90a1de0_26234cuda3std6ranges3__45__cpo4swapE
	.align		8
        /*0040*/ 	.dword	_ZN39_INTERNAL_de49455f_4_k_cu_e90a1de0_26234cuda3std6ranges3__45__cpo9iter_moveE
	.align		8
        /*0048*/ 	.dword	_ZN39_INTERNAL_de49455f_4_k_cu_e90a1de0_26234cute7productE
	.align		8
        /*0050*/ 	.dword	_ZN39_INTERNAL_de49455f_4_k_cu_e90a1de0_26234cute1_E


//--------------------- .text._ZN7cutlass13device_kernelINS_4conv6kernel13ConvUniversalINS1_16ConvProblemShapeILNS1_8OperatorE0ELi2EEENS1_10collective14CollectiveConvINS1_46MainloopSm90TmaGmmaWarpSpecializedImplicitGemmILS5_0ELi4ELi2EN4cute5tupleIJNSA_1CILi1EEESD_SD_EEENS1_36KernelImplicitTmaWarpSpecializedSm90ELi1EEENSB_IJNSC_ILi128EEENSC_ILi64EEENSB_IJSI_EEEEEENS_10tfloat32_tESL_NSA_8TiledMMAINSA_8MMA_AtomIJNSA_4SM904GMMA29MMA_64x64x8_F32TF32TF32_SS_TNILNSP_7ScaleInE1ELSR_1EEEEEENSA_6LayoutISE_NSB_IJNSC_ILi0EEESV_SV_EEEEENSB_IJNSA_10UnderscoreESY_SY_EEEEENS7_6detail26Sm90ImplicitGemmTileTraitsINSA_20SM90_TMA_LOAD_IM2COLENSA_14ComposedLayoutINSA_7SwizzleILi3ELi4ELi3EEENSA_18smem_ptr_flag_bitsILi32EEENSU_INSB_IJNSB_IJNSC_ILi8EEENSC_ILi16EEEEEENSB_IJNSC_ILi32EEENSC_ILi2EEEEEENSB_IJSD_NSC_ILi4EEEEEEEEENSB_IJNSB_IJS1C_NSC_ILi512EEEEEENSB_IJSD_NSC_ILi256EEEEEENSB_IJSV_NSC_ILi8192EEEEEEEEEEEEEvEENS12_INSA_13SM90_TMA_LOADENS14_IS16_S18_NSU_INSB_IJNSB_IJS19_S19_EEES1E_S1G_EEENSB_IJS1J_S1L_NSB_IJSV_NSC_ILi4096EEEEEEEEEEEEEvEEEENS_8epilogue10collective6detail29Sm90TmaWarpSpecializedAdapterINS23_15DefaultEpilogueISL_NSB_IJNSB_IJlllEEESD_SV_EEES28_NS22_6thread17LinearCombinationISL_Li1EffLNS29_9ScaleType4KindE0ELNS_15FloatRoundStyleE2ESL_EENS_4gemm15EpilogueDefaultEEEEEvvEEEEvNT_6ParamsE --------------------------
	.section	.text._ZN7cutlass13device_kernelINS_4conv6kernel13ConvUniversalINS1_16ConvProblemShapeILNS1_8OperatorE0ELi2EEENS1_10collective14CollectiveConvINS1_46MainloopSm90TmaGmmaWarpSpecializedImplicitGemmILS5_0ELi4ELi2EN4cute5tupleIJNSA_1CILi1EEESD_SD_EEENS1_36KernelImplicitTmaWarpSpecializedSm90ELi1EEENSB_IJNSC_ILi128EEENSC_ILi64EEENSB_IJSI_EEEEEENS_10tfloat32_tESL_NSA_8TiledMMAINSA_8MMA_AtomIJNSA_4SM904GMMA29MMA_64x64x8_F32TF32TF32_SS_TNILNSP_7ScaleInE1ELSR_1EEEEEENSA_6LayoutISE_NSB_IJNSC_ILi0EEESV_SV_EEEEENSB_IJNSA_10UnderscoreESY_SY_EEEEENS7_6detail26Sm90ImplicitGemmTileTraitsINSA_20SM90_TMA_LOAD_IM2COLENSA_14ComposedLayoutINSA_7SwizzleILi3ELi4ELi3EEENSA_18smem_ptr_flag_bitsILi32EEENSU_INSB_IJNSB_IJNSC_ILi8EEENSC_ILi16EEEEEENSB_IJNSC_ILi32EEENSC_ILi2EEEEEENSB_IJSD_NSC_ILi4EEEEEEEEENSB_IJNSB_IJS1C_NSC_ILi512EEEEEENSB_IJSD_NSC_ILi256EEEEEENSB_IJSV_NSC_ILi8192EEEEEEEEEEEEEvEENS12_INSA_13SM90_TMA_LOADENS14_IS16_S18_NSU_INSB_IJNSB_IJS19_S19_EEES1E_S1G_EEENSB_IJS1J_S1L_NSB_IJSV_NSC_ILi4096EEEEEEEEEEEEEvEEEENS_8epilogue10collective6detail29Sm90TmaWarpSpecializedAdapterINS23_15DefaultEpilogueISL_NSB_IJNSB_IJlllEEESD_SV_EEES28_NS22_6thread17LinearCombinationISL_Li1EffLNS29_9ScaleType4KindE0ELNS_15FloatRoundStyleE2ESL_EENS_4gemm15EpilogueDefaultEEEEEvvEEEEvNT_6ParamsE,"ax",@progbits
	.align	128
.text._ZN7cutlass13device_kernelINS_4conv6kernel13ConvUniversalINS1_16ConvProblemShapeILNS1_8OperatorE0ELi2EEENS1_10collective14CollectiveConvINS1_46MainloopSm90TmaGmmaWarpSpecializedImplicitGemmILS5_0ELi4ELi2EN4cute5tupleIJNSA_1CILi1EEESD_SD_EEENS1_36KernelImplicitTmaWarpSpecializedSm90ELi1EEENSB_IJNSC_ILi128EEENSC_ILi64EEENSB_IJSI_EEEEEENS_10tfloat32_tESL_NSA_8TiledMMAINSA_8MMA_AtomIJNSA_4SM904GMMA29MMA_64x64x8_F32TF32TF32_SS_TNILNSP_7ScaleInE1ELSR_1EEEEEENSA_6LayoutISE_NSB_IJNSC_ILi0EEESV_SV_EEEEENSB_IJNSA_10UnderscoreESY_SY_EEEEENS7_6detail26Sm90ImplicitGemmTileTraitsINSA_20SM90_TMA_LOAD_IM2COLENSA_14ComposedLayoutINSA_7SwizzleILi3ELi4ELi3EEENSA_18smem_ptr_flag_bitsILi32EEENSU_INSB_IJNSB_IJNSC_ILi8EEENSC_ILi16EEEEEENSB_IJNSC_ILi32EEENSC_ILi2EEEEEENSB_IJSD_NSC_ILi4EEEEEEEEENSB_IJNSB_IJS1C_NSC_ILi512EEEEEENSB_IJSD_NSC_ILi256EEEEEENSB_IJSV_NSC_ILi8192EEEEEEEEEEEEEvEENS12_INSA_13SM90_TMA_LOADENS14_IS16_S18_NSU_INSB_IJNSB_IJS19_S19_EEES1E_S1G_EEENSB_IJS1J_S1L_NSB_IJSV_NSC_ILi4096EEEEEEEEEEEEEvEEEENS_8epilogue10collective6detail29Sm90TmaWarpSpecializedAdapterINS23_15DefaultEpilogueISL_NSB_IJNSB_IJlllEEESD_SV_EEES28_NS22_6thread17LinearCombinationISL_Li1EffLNS29_9ScaleType4KindE0ELNS_15FloatRoundStyleE2ESL_EENS_4gemm15EpilogueDefaultEEEEEvvEEEEvNT_6ParamsE:
        .type           _ZN7cutlass13device_kernelINS_4conv6kernel13ConvUniversalINS1_16ConvProblemShapeILNS1_8OperatorE0ELi2EEENS1_10collective14CollectiveConvINS1_46MainloopSm90TmaGmmaWarpSpecializedImplicitGemmILS5_0ELi4ELi2EN4cute5tupleIJNSA_1CILi1EEESD_SD_EEENS1_36KernelImplicitTmaWarpSpecializedSm90ELi1EEENSB_IJNSC_ILi128EEENSC_ILi64EEENSB_IJSI_EEEEEENS_10tfloat32_tESL_NSA_8TiledMMAINSA_8MMA_AtomIJNSA_4SM904GMMA29MMA_64x64x8_F32TF32TF32_SS_TNILNSP_7ScaleInE1ELSR_1EEEEEENSA_6LayoutISE_NSB_IJNSC_ILi0EEESV_SV_EEEEENSB_IJNSA_10UnderscoreESY_SY_EEEEENS7_6detail26Sm90ImplicitGemmTileTraitsINSA_20SM90_TMA_LOAD_IM2COLENSA_14ComposedLayoutINSA_7SwizzleILi3ELi4ELi3EEENSA_18smem_ptr_flag_bitsILi32EEENSU_INSB_IJNSB_IJNSC_ILi8EEENSC_ILi16EEEEEENSB_IJNSC_ILi32EEENSC_ILi2EEEEEENSB_IJSD_NSC_ILi4EEEEEEEEENSB_IJNSB_IJS1C_NSC_ILi512EEEEEENSB_IJSD_NSC_ILi256EEEEEENSB_IJSV_NSC_ILi8192EEEEEEEEEEEEEvEENS12_INSA_13SM90_TMA_LOADENS14_IS16_S18_NSU_INSB_IJNSB_IJS19_S19_EEES1E_S1G_EEENSB_IJS1J_S1L_NSB_IJSV_NSC_ILi4096EEEEEEEEEEEEEvEEEENS_8epilogue10collective6detail29Sm90TmaWarpSpecializedAdapterINS23_15DefaultEpilogueISL_NSB_IJNSB_IJlllEEESD_SV_EEES28_NS22_6thread17LinearCombinationISL_Li1EffLNS29_9ScaleType4KindE0ELNS_15FloatRoundStyleE2ESL_EENS_4gemm15EpilogueDefaultEEEEEvvEEEEvNT_6ParamsE,@function
        .size           _ZN7cutlass13device_kernelINS_4conv6kernel13ConvUniversalINS1_16ConvProblemShapeILNS1_8OperatorE0ELi2EEENS1_10collective14CollectiveConvINS1_46MainloopSm90TmaGmmaWarpSpecializedImplicitGemmILS5_0ELi4ELi2EN4cute5tupleIJNSA_1CILi1EEESD_SD_EEENS1_36KernelImplicitTmaWarpSpecializedSm90ELi1EEENSB_IJNSC_ILi128EEENSC_ILi64EEENSB_IJSI_EEEEEENS_10tfloat32_tESL_NSA_8TiledMMAINSA_8MMA_AtomIJNSA_4SM904GMMA29MMA_64x64x8_F32TF32TF32_SS_TNILNSP_7ScaleInE1ELSR_1EEEEEENSA_6LayoutISE_NSB_IJNSC_ILi0EEESV_SV_EEEEENSB_IJNSA_10UnderscoreESY_SY_EEEEENS7_6detail26Sm90ImplicitGemmTileTraitsINSA_20SM90_TMA_LOAD_IM2COLENSA_14ComposedLayoutINSA_7SwizzleILi3ELi4ELi3EEENSA_18smem_ptr_flag_bitsILi32EEENSU_INSB_IJNSB_IJNSC_ILi8EEENSC_ILi16EEEEEENSB_IJNSC_ILi32EEENSC_ILi2EEEEEENSB_IJSD_NSC_ILi4EEEEEEEEENSB_IJNSB_IJS1C_NSC_ILi512EEEEEENSB_IJSD_NSC_ILi256EEEEEENSB_IJSV_NSC_ILi8192EEEEEEEEEEEEEvEENS12_INSA_13SM90_TMA_LOADENS14_IS16_S18_NSU_INSB_IJNSB_IJS19_S19_EEES1E_S1G_EEENSB_IJS1J_S1L_NSB_IJSV_NSC_ILi4096EEEEEEEEEEEEEvEEEENS_8epilogue10collective6detail29Sm90TmaWarpSpecializedAdapterINS23_15DefaultEpilogueISL_NSB_IJNSB_IJlllEEESD_SV_EEES28_NS22_6thread17LinearCombinationISL_Li1EffLNS29_9ScaleType4KindE0ELNS_15FloatRoundStyleE2ESL_EENS_4gemm15EpilogueDefaultEEEEEvvEEEEvNT_6ParamsE,(.L_x_155 - _ZN7cutlass13device_kernelINS_4conv6kernel13ConvUniversalINS1_16ConvProblemShapeILNS1_8OperatorE0ELi2EEENS1_10collective14CollectiveConvINS1_46MainloopSm90TmaGmmaWarpSpecializedImplicitGemmILS5_0ELi4ELi2EN4cute5tupleIJNSA_1CILi1EEESD_SD_EEENS1_36KernelImplicitTmaWarpSpecializedSm90ELi1EEENSB_IJNSC_ILi128EEENSC_ILi64EEENSB_IJSI_EEEEEENS_10tfloat32_tESL_NSA_8TiledMMAINSA_8MMA_AtomIJNSA_4SM904GMMA29MMA_64x64x8_F32TF32TF32_SS_TNILNSP_7ScaleInE1ELSR_1EEEEEENSA_6LayoutISE_NSB_IJNSC_ILi0EEESV_SV_EEEEENSB_IJNSA_10UnderscoreESY_SY_EEEEENS7_6detail26Sm90ImplicitGemmTileTraitsINSA_20SM90_TMA_LOAD_IM2COLENSA_14ComposedLayoutINSA_7SwizzleILi3ELi4ELi3EEENSA_18smem_ptr_flag_bitsILi32EEENSU_INSB_IJNSB_IJNSC_ILi8EEENSC_ILi16EEEEEENSB_IJNSC_ILi32EEENSC_ILi2EEEEEENSB_IJSD_NSC_ILi4EEEEEEEEENSB_IJNSB_IJS1C_NSC_ILi512EEEEEENSB_IJSD_NSC_ILi256EEEEEENSB_IJSV_NSC_ILi8192EEEEEEEEEEEEEvEENS12_INSA_13SM90_TMA_LOADENS14_IS16_S18_NSU_INSB_IJNSB_IJS19_S19_EEES1E_S1G_EEENSB_IJS1J_S1L_NSB_IJSV_NSC_ILi4096EEEEEEEEEEEEEvEEEENS_8epilogue10collective6detail29Sm90TmaWarpSpecializedAdapterINS23_15DefaultEpilogueISL_NSB_IJNSB_IJlllEEESD_SV_EEES28_NS22_6thread17LinearCombinationISL_Li1EffLNS29_9ScaleType4KindE0ELNS_15FloatRoundStyleE2ESL_EENS_4gemm15EpilogueDefaultEEEEEvvEEEEvNT_6ParamsE)
        .other          _ZN7cutlass13device_kernelINS_4conv6kernel13ConvUniversalINS1_16ConvProblemShapeILNS1_8OperatorE0ELi2EEENS1_10collective14CollectiveConvINS1_46MainloopSm90TmaGmmaWarpSpecializedImplicitGemmILS5_0ELi4ELi2EN4cute5tupleIJNSA_1CILi1EEESD_SD_EEENS1_36KernelImplicitTmaWarpSpecializedSm90ELi1EEENSB_IJNSC_ILi128EEENSC_ILi64EEENSB_IJSI_EEEEEENS_10tfloat32_tESL_NSA_8TiledMMAINSA_8MMA_AtomIJNSA_4SM904GMMA29MMA_64x64x8_F32TF32TF32_SS_TNILNSP_7ScaleInE1ELSR_1EEEEEENSA_6LayoutISE_NSB_IJNSC_ILi0EEESV_SV_EEEEENSB_IJNSA_10UnderscoreESY_SY_EEEEENS7_6detail26Sm90ImplicitGemmTileTraitsINSA_20SM90_TMA_LOAD_IM2COLENSA_14ComposedLayoutINSA_7SwizzleILi3ELi4ELi3EEENSA_18smem_ptr_flag_bitsILi32EEENSU_INSB_IJNSB_IJNSC_ILi8EEENSC_ILi16EEEEEENSB_IJNSC_ILi32EEENSC_ILi2EEEEEENSB_IJSD_NSC_ILi4EEEEEEEEENSB_IJNSB_IJS1C_NSC_ILi512EEEEEENSB_IJSD_NSC_ILi256EEEEEENSB_IJSV_NSC_ILi8192EEEEEEEEEEEEEvEENS12_INSA_13SM90_TMA_LOADENS14_IS16_S18_NSU_INSB_IJNSB_IJS19_S19_EEES1E_S1G_EEENSB_IJS1J_S1L_NSB_IJSV_NSC_ILi4096EEEEEEEEEEEEEvEEEENS_8epilogue10collective6detail29Sm90TmaWarpSpecializedAdapterINS23_15DefaultEpilogueISL_NSB_IJNSB_IJlllEEESD_SV_EEES28_NS22_6thread17LinearCombinationISL_Li1EffLNS29_9ScaleType4KindE0ELNS_15FloatRoundStyleE2ESL_EENS_4gemm15EpilogueDefaultEEEEEvvEEEEvNT_6ParamsE,@"STO_CUDA_ENTRY STV_DEFAULT"
_ZN7cutlass13device_kernelINS_4conv6kernel13ConvUniversalINS1_16ConvProblemShapeILNS1_8OperatorE0ELi2EEENS1_10collective14CollectiveConvINS1_46MainloopSm90TmaGmmaWarpSpecializedImplicitGemmILS5_0ELi4ELi2EN4cute5tupleIJNSA_1CILi1EEESD_SD_EEENS1_36KernelImplicitTmaWarpSpecializedSm90ELi1EEENSB_IJNSC_ILi128EEENSC_ILi64EEENSB_IJSI_EEEEEENS_10tfloat32_tESL_NSA_8TiledMMAINSA_8MMA_AtomIJNSA_4SM904GMMA29MMA_64x64x8_F32TF32TF32_SS_TNILNSP_7ScaleInE1ELSR_1EEEEEENSA_6LayoutISE_NSB_IJNSC_ILi0EEESV_SV_EEEEENSB_IJNSA_10UnderscoreESY_SY_EEEEENS7_6detail26Sm90ImplicitGemmTileTraitsINSA_20SM90_TMA_LOAD_IM2COLENSA_14ComposedLayoutINSA_7SwizzleILi3ELi4ELi3EEENSA_18smem_ptr_flag_bitsILi32EEENSU_INSB_IJNSB_IJNSC_ILi8EEENSC_ILi16EEEEEENSB_IJNSC_ILi32EEENSC_ILi2EEEEEENSB_IJSD_NSC_ILi4EEEEEEEEENSB_IJNSB_IJS1C_NSC_ILi512EEEEEENSB_IJSD_NSC_ILi256EEEEEENSB_IJSV_NSC_ILi8192EEEEEEEEEEEEEvEENS12_INSA_13SM90_TMA_LOADENS14_IS16_S18_NSU_INSB_IJNSB_IJS19_S19_EEES1E_S1G_EEENSB_IJS1J_S1L_NSB_IJSV_NSC_ILi4096EEEEEEEEEEEEEvEEEENS_8epilogue10collective6detail29Sm90TmaWarpSpecializedAdapterINS23_15DefaultEpilogueISL_NSB_IJNSB_IJlllEEESD_SV_EEES28_NS22_6thread17LinearCombinationISL_Li1EffLNS29_9ScaleType4KindE0ELNS_15FloatRoundStyleE2ESL_EENS_4gemm15EpilogueDefaultEEEEEvvEEEEvNT_6ParamsE:
[----:B------:R-:W-:Y:S01]  /*0000*/  LDC R1, c[0x0][0x28] ;  /* 0x00000a00ff017b82 */ /* 0x000fe20000000800 */
[----:B------:R-:W0:Y:S01]  /*0010*/  S2R R8, SR_TID.X ;  /* 0x0000000000087919 */ /* 0x000e220000002100 */
[----:B------:R-:W-:Y:S01]  /*0020*/  ELECT P0, URZ, PT ;  /* 0x00000000003f782f */ /* 0x000fe20003800000 */
[----:B------:R-:W-:Y:S01]  /*0030*/  BSSY B0, `(.L_x_0) ;  /* 0x000000f000007945 */ /* 0x000fe20003800000 */
[--C-:B0-----:R-:W-:Y:S02]  /*0040*/  SHF.R.U32.HI R0, RZ, 0x5, R8.reuse ;  /* 0x00000005ff007819 */ /* 0x101fe40000011608 */
[----:B------:R-:W-:-:S03]  /*0050*/  SHF.R.U32.HI R3, RZ, 0x7, R8 ;  /* 0x00000007ff037819 */ /* 0x000fc60000011608 */
[----:B------:R-:W0:Y:S04]  /*0060*/  SHFL.IDX PT, R2, R0, RZ, 0x1f ;  /* 0x00001fff00027589 */ /* 0x000e2800000e0000 */
[----:B------:R1:W2:Y:S01]  /*0070*/  SHFL.IDX PT, R7, R3, RZ, 0x1f ;  /* 0x00001fff03077589 */ /* 0x0002a200000e0000 */
[----:B0-----:R-:W-:-:S13]  /*0080*/  ISETP.NE.OR P0, PT, R2, RZ, !P0 ;  /* 0x000000ff0200720c */ /* 0x001fda0004705670 */
[----:B-12---:R-:W-:Y:S05]  /*0090*/  @P0 BRA `(.L_x_1) ;  /* 0x0000000000200947 */ /* 0x006fea0003800000 */
[----:B------:R-:W-:Y:S02]  /*00a0*/  ULDC.64 UR4, c[0x0][0x198] ;  /* 0x0000660000047ab9 */ /* 0x000fe40000000a00 */
[----:B------:R-:W-:Y:S02]  /*00b0*/  UIADD3 UR6, UP0, UR4, 0xf0, URZ ;  /* 0x000000f004067890 */ /* 0x000fe4000ff1e03f */
[----:B------:R-:W-:Y:S02]  /*00c0*/  UIADD3 UR4, UP1, UR4, 0x1f0, URZ ;  /* 0x000001f004047890 */ /* 0x000fe4000ff3e03f */
[----:B------:R-:W-:Y:S02]  /*00d0*/  UIADD3.X UR7, URZ, UR5, URZ, UP0, !UPT ;  /* 0x000000053f077290 */ /* 0x000fe400087fe43f */
[----:B------:R-:W-:-:S07]  /*00e0*/  UIADD3.X UR5, URZ, UR5, URZ, UP1, !UPT ;  /* 0x000000053f057290 */ /* 0x000fce0008ffe43f */
[----:B------:R0:W-:Y:S02]  /*00f0*/  UTMACCTL.PF [UR6] ;  /* 0x00000000060079b9 */ /* 0x0001e40008040000 */
[----:B------:R0:W-:Y:S02]  /*0100*/  UTMACCTL.PF [UR4] ;  /* 0x00000000040079b9 */ /* 0x0001e40008040000 */
[----:B0-----:R-:W-:Y:S01]  /*0110*/  NOP ;  /* 0x0000000000007918 */ /* 0x001fe20000000000 */
.L_x_1:
[----:B------:R-:W-:Y:S05]  /*0120*/  BSYNC B0 ;  /* 0x0000000000007941 */ /* 0x000fea0003800000 */
.L_x_0:
[----:B------:R-:W0:Y:S01]  /*0130*/  SHFL.IDX PT, R0, R0, RZ, 0x1f ;  /* 0x00001fff00007589 */ /* 0x000e2200000e0000 */
[----:B------:R-:W-:-:S04]  /*0140*/  SHF.R.S32.HI R3, RZ, 0x1f, R2 ;  /* 0x0000001fff037819 */ /* 0x000fc80000011402 */
[----:B------:R-:W-:Y:S02]  /*0150*/  LEA.HI R3, R3, R2, RZ, 0x2 ;  /* 0x0000000203037211 */ /* 0x000fe400078f10ff */
[----:B0-----:R-:W-:-:S13]  /*0160*/  ISETP.NE.AND P0, PT, R0, RZ, PT ;  /* 0x000000ff0000720c */ /* 0x001fda0003f05270 */
[----:B------:R-:W-:Y:S05]  /*0170*/  @P0 BRA `(.L_x_2) ;  /* 0x0000000000580947 */ /* 0x000fea0003800000 */
[----:B------:R-:W0:Y:S01]  /*0180*/  S2UR UR8, SR_CgaCtaId ;  /* 0x00000000000879c3 */ /* 0x000e220000008800 */
[----:B------:R-:W-:Y:S01]  /*0190*/  UMOV UR4, 0x400 ;  /* 0x0000040000047882 */ /* 0x000fe20000000000 */
[----:B------:R-:W-:Y:S01]  /*01a0*/  UMOV UR5, 0x1 ;  /* 0x0000000100057882 */ /* 0x000fe20000000000 */
[----:B------:R-:W-:Y:S01]  /*01b0*/  UMOV UR6, 0x80 ;  /* 0x0000008000067882 */ /* 0x000fe20000000000 */
[----:B------:R-:W-:Y:S01]  /*01c0*/  ELECT P0, URZ, PT ;  /* 0x00000000003f782f */ /* 0x000fe20003800000 */
[----:B------:R-:W-:-:S04]  /*01d0*/  UIADD3 UR6, -UR6, 0x100000, URZ ;  /* 0x0010000006067890 */ /* 0x000fc8000fffe13f */
[----:B------:R-:W-:Y:S02]  /*01e0*/  USHF.L.U32 UR7, UR6, 0xb, URZ ;  /* 0x0000000b06077899 */ /* 0x000fe4000800063f */
[----:B------:R-:W-:Y:S02]  /*01f0*/  USHF.L.U32 UR6, UR6, 0x1, URZ ;  /* 0x0000000106067899 */ /* 0x000fe4000800063f */
[----:B0-----:R-:W-:Y:S02]  /*0200*/  ULEA UR8, UR8, UR4, 0x18 ;  /* 0x0000000408087291 */ /* 0x001fe4000f8ec03f */
[----:B------:R-:W-:-:S04]  /*0210*/  UIADD3 UR4, -UR5, 0x100000, URZ ;  /* 0x0010000005047890 */ /* 0x000fc8000fffe13f */
[----:B------:R-:W-:Y:S02]  /*0220*/  USHF.L.U32 UR5, UR4, 0xb, URZ ;  /* 0x0000000b04057899 */ /* 0x000fe4000800063f */
[----:B------:R-:W-:Y:S01]  /*0230*/  USHF.L.U32 UR4, UR4, 0x1, URZ ;  /* 0x0000000104047899 */ /* 0x000fe2000800063f */
[----:B------:R-:W0:Y:S11]  /*0240*/  FENCE.VIEW.ASYNC.S ;  /* 0x00000000000073c6 */ /* 0x000e360000000000 */
[----:B0-----:R0:W1:Y:S01]  /*0250*/  SYNCS.EXCH.64 URZ, [UR8+0x30000], UR4 ;  /* 0x03000004083f75b2 */ /* 0x0010620008000100 */
[----:B------:R0:W2:Y:S01]  /*0260*/  SYNCS.EXCH.64 URZ, [UR8+0x30020], UR6 ;  /* 0x03002006083f75b2 */ /* 0x0000a20008000100 */
[----:B------:R0:W3:Y:S01]  /*0270*/  SYNCS.EXCH.64 URZ, [UR8+0x30008], UR4 ;  /* 0x03000804083f75b2 */ /* 0x0000e20008000100 */
[----:B------:R0:W4:Y:S01]  /*0280*/  SYNCS.EXCH.64 URZ, [UR8+0x30028], UR6 ;  /* 0x03002806083f75b2 */ /* 0x0001220008000100 */
[----:B------:R0:W0:Y:S01]  /*0290*/  SYNCS.EXCH.64 URZ, [UR8+0x30010], UR4 ;  /* 0x03001004083f75b2 */ /* 0x0000220008000100 */
[----:B------:R0:W0:Y:S01]  /*02a0*/  SYNCS.EXCH.64 URZ, [UR8+0x30030], UR6 ;  /* 0x03003006083f75b2 */ /* 0x0000220008000100 */
[----:B------:R0:W0:Y:S01]  /*02b0*/  SYNCS.EXCH.64 URZ, [UR8+0x30018], UR4 ;  /* 0x03001804083f75b2 */ /* 0x0000220008000100 */
[----:B------:R0:W0:Y:S01]  /*02c0*/  SYNCS.EXCH.64 URZ, [UR8+0x30038], UR6 ;  /* 0x03003806083f75b2 */ /* 0x0000220008000100 */
[----:B------:R-:W-:Y:S01]  /*02d0*/  NOP ;  /* 0x0000000000007918 */ /* 0x000fe20000000000 */
.L_x_2:
[----:B0-----:R-:W-:Y:S01]  /*02e0*/  ULDC.64 UR4, c[0x0][0x598] ;  /* 0x0001660000047ab9 */ /* 0x001fe20000000a00 */
[----:B------:R-:W-:Y:S01]  /*02f0*/  LOP3.LUT R3, R3, 0xfffffffc, RZ, 0xc0, !PT ;  /* 0xfffffffc03037812 */ /* 0x000fe200078ec0ff */
[----:B------:R-:W-:Y:S01]  /*0300*/  NOP ;  /* 0x0000000000007918 */ /* 0x000fe20000000000 */
[----:B------:R-:W-:Y:S01]  /*0310*/  ISETP.NE.U32.AND P0, PT, RZ, UR4, PT ;  /* 0x00000004ff007c0c */ /* 0x000fe2000bf05070 */
[----:B------:R-:W-:Y:S01]  /*0320*/  NOP ;  /* 0x0000000000007918 */ /* 0x000fe20000000000 */
[----:B-1234-:R-:W-:Y:S01]  /*0330*/  BAR.SYNC.DEFER_BLOCKING 0x0 ;  /* 0x0000000000007b1d */ /* 0x01efe20000010000 */
[----:B------:R-:W-:Y:S01]  /*0340*/  IMAD.IADD R6, R2, 0x1, -R3 ;  /* 0x0000000102067824 */ /* 0x000fe200078e0a03 */
[----:B------:R-:W-:Y:S02]  /*0350*/  ISETP.NE.AND.EX P0, PT, RZ, UR5, PT, P0 ;  /* 0x00000005ff007c0c */ /* 0x000fe4000bf05300 */
[C---:B------:R-:W-:Y:S02]  /*0360*/  ISETP.NE.AND P2, PT, R7.reuse, 0x1, PT ;  /* 0x000000010700780c */ /* 0x040fe40003f45270 */
[----:B------:R-:W-:Y:S01]  /*0370*/  LOP3.LUT P1, RZ, R7, R6, RZ, 0xfc, !PT ;  /* 0x0000000607ff7212 */ /* 0x000fe2000782fcff */
[----:B------:R-:W-:-:S03]  /*0380*/  ULDC.64 UR14, c[0x0][0x208] ;  /* 0x00008200000e7ab9 */ /* 0x000fc60000000a00 */
[----:B------:R-:W-:-:S04]  /*0390*/  SEL R2, RZ, 0x1, P1 ;  /* 0x00000001ff027807 */ /* 0x000fc80000800000 */
[----:B------:R-:W-:Y:S01]  /*03a0*/  SEL R2, R2, 0x2, P2 ;  /* 0x0000000202027807 */ /* 0x000fe20001000000 */
[----:B------:R-:W-:Y:S06]  /*03b0*/  @!P0 BRA `(.L_x_3) ;  /* 0x00000000001c8947 */ /* 0x000fec0003800000 */
[----:B------:R-:W0:Y:S02]  /*03c0*/  LDC.64 R4, c[0x0][0x598] ;  /* 0x00016600ff047b82 */ /* 0x000e240000000a00 */
[----:B0-----:R-:W2:Y:S02]  /*03d0*/  LDG.E.64 R4, desc[UR14][R4.64] ;  /* 0x0000000e04047981 */ /* 0x001ea4000c1e1b00 */
[----:B--2---:R-:W-:-:S04]  /*03e0*/  ISETP.NE.U32.AND P0, PT, R4, RZ, PT ;  /* 0x000000ff0400720c */ /* 0x004fc80003f05070 */
[----:B------:R-:W-:-:S13]  /*03f0*/  ISETP.NE.AND.EX P0, PT, R5, RZ, PT, P0 ;  /* 0x000000ff0500720c */ /* 0x000fda0003f05300 */
[----:B------:R-:W-:Y:S05]  /*0400*/  @!P0 BRA `(.L_x_3) ;  /* 0x0000000000088947 */ /* 0x000fea0003800000 */
[----:B------:R2:W5:Y:S01]  /*0410*/  LD.E R0, desc[UR14][R4.64] ;  /* 0x0000000e04007980 */ /* 0x000562000c101900 */
[----:B------:R-:W-:Y:S05]  /*0420*/  BRA `(.L_x_4) ;  /* 0x0000000000207947 */ /* 0x000fea0003800000 */
.L_x_3:
[----:B------:R-:W-:Y:S02]  /*0430*/  ULDC.64 UR4, c[0x0][0x588] ;  /* 0x0001620000047ab9 */ /* 0x000fe40000000a00 */
[----:B------:R-:W-:-:S04]  /*0440*/  ISETP.NE.U32.AND P0, PT, RZ, UR4, PT ;  /* 0x00000004ff007c0c */ /* 0x000fc8000bf05070 */
[----:B------:R-:W-:-:S13]  /*0450*/  ISETP.NE.AND.EX P0, PT, RZ, UR5, PT, P0 ;  /* 0x00000005ff007c0c */ /* 0x000fda000bf05300 */
[----:B------:R-:W-:Y:S05]  /*0460*/  @!P0 BRA `(.L_x_5) ;  /* 0x00000000000c8947 */ /* 0x000fea0003800000 */
[----:B------:R-:W0:Y:S02]  /*0470*/  LDC.64 R4, c[0x0][0x588] ;  /* 0x00016200ff047b82 */ /* 0x000e240000000a00 */
[----:B0-----:R1:W5:Y:S01]  /*0480*/  LDG.E R0, desc[UR14][R4.64] ;  /* 0x0000000e04007981 */ /* 0x001362000c1e1900 */
[----:B------:R-:W-:Y:S05]  /*0490*/  BRA `(.L_x_4) ;  /* 0x0000000000047947 */ /* 0x000fea0003800000 */
.L_x_5:
[----:B------:R-:W0:Y:S02]  /*04a0*/  LDC R0, c[0x0][0x580] ;  /* 0x00016000ff007b82 */ /* 0x000e240000000800 */
.L_x_4:
[----:B------:R-:W-:Y:S02]  /*04b0*/  ULDC.64 UR4, c[0x0][0x5a0] ;  /* 0x0001680000047ab9 */ /* 0x000fe40000000a00 */
[----:B------:R-:W-:-:S04]  /*04c0*/  ISETP.NE.U32.AND P0, PT, RZ, UR4, PT ;  /* 0x00000004ff007c0c */ /* 0x000fc8000bf05070 */
[----:B------:R-:W-:-:S13]  /*04d0*/  ISETP.NE.AND.EX P0, PT, RZ, UR5, PT, P0 ;  /* 0x00000005ff007c0c */ /* 0x000fda000bf05300 */
[----:B------:R-:W-:Y:S05]  /*04e0*/  @!P0 BRA `(.L_x_6) ;  /* 0x00000000001c8947 */ /* 0x000fea0003800000 */
[----:B-12---:R-:W1:Y:S02]  /*04f0*/  LDC.64 R4, c[0x0][0x5a0] ;  /* 0x00016800ff047b82 */ /* 0x006e640000000a00 */
[----:B-1----:R-:W2:Y:S02]  /*0500*/  LDG.E.64 R4, desc[UR14][R4.64] ;  /* 0x0000000e04047981 */ /* 0x002ea4000c1e1b00 */
[----:B--2---:R-:W-:-:S04]  /*0510*/  ISETP.NE.U32.AND P0, PT, R4, RZ, PT ;  /* 0x000000ff0400720c */ /* 0x004fc80003f05070 */
[----:B------:R-:W-:-:S13]  /*0520*/  ISETP.NE.AND.EX P0, PT, R5, RZ, PT, P0 ;  /* 0x000000ff0500720c */ /* 0x000fda0003f05300 */
[----:B------:R-:W-:Y:S05]  /*0530*/  @!P0 BRA `(.L_x_6) ;  /* 0x0000000000088947 */ /* 0x000fea0003800000 */
[----:B------:R1:W5:Y:S01]  /*0540*/  LD.E R14, desc[UR14][R4.64] ;  /* 0x0000000e040e7980 */ /* 0x000362000c101900 */
[----:B------:R-:W-:Y:S05]  /*0550*/  BRA `(.L_x_7) ;  /* 0x0000000000207947 */ /* 0x000fea0003800000 */
.L_x_6:
[----:B------:R-:W-:Y:S02]  /*0560*/  ULDC.64 UR4, c[0x0][0x590] ;  /* 0x0001640000047ab9 */ /* 0x000fe40000000a00 */
[----:B------:R-:W-:-:S04]  /*0570*/  ISETP.NE.U32.AND P0, PT, RZ, UR4, PT ;  /* 0x00000004ff007c0c */ /* 0x000fc8000bf05070 */
[----:B------:R-:W-:-:S13]  /*0580*/  ISETP.NE.AND.EX P0, PT, RZ, UR5, PT, P0 ;  /* 0x00000005ff007c0c */ /* 0x000fda000bf05300 */
[----:B------:R-:W-:Y:S05]  /*0590*/  @!P0 BRA `(.L_x_8) ;  /* 0x00000000000c8947 */ /* 0x000fea0003800000 */
[----:B------:R-:W3:Y:S02]  /*05a0*/  LDC.64 R14, c[0x0][0x590] ;  /* 0x00016400ff0e7b82 */ /* 0x000ee40000000a00 */
[----:B---3--:R4:W5:Y:S01]  /*05b0*/  LDG.E R14, desc[UR14][R14.64] ;  /* 0x0000000e0e0e7981 */ /* 0x008962000c1e1900 */
[----:B------:R-:W-:Y:S05]  /*05c0*/  BRA `(.L_x_7) ;  /* 0x0000000000047947 */ /* 0x000fea0003800000 */
.L_x_8:
[----:B------:R-:W3:Y:S02]  /*05d0*/  LDC R14, c[0x0][0x584] ;  /* 0x00016100ff0e7b82 */ /* 0x000ee40000000800 */
.L_x_7:
[----:B------:R-:W0:Y:S01]  /*05e0*/  LDC R3, c[0x0][0x3c4] ;  /* 0x0000f100ff037b82 */ /* 0x000e220000000800 */
[----:B------:R-:W0:Y:S01]  /*05f0*/  S2R R9, SR_CTAID.X ;  /* 0x0000000000097919 */ /* 0x000e220000002500 */
[----:B------:R-:W-:Y:S01]  /*0600*/  ISETP.NE.AND P0, PT, R7, RZ, PT ;  /* 0x000000ff0700720c */ /* 0x000fe20003f05270 */
[----:B------:R-:W0:Y:S05]  /*0610*/  S2R R10, SR_CTAID.Y ;  /* 0x00000000000a7919 */ /* 0x000e2a0000002600 */
[----:B------:R-:W4:Y:S01]  /*0620*/  LDC.64 R12, c[0x0][0x3c8] ;  /* 0x0000f200ff0c7b82 */ /* 0x000f220000000a00 */
[----:B0-----:R-:W-:-:S05]  /*0630*/  VIADD R3, R3, 0x3f ;  /* 0x0000003f03037836 */ /* 0x001fca0000000000 */
[----:B-12---:R-:W-:-:S04]  /*0640*/  SHF.R.S32.HI R4, RZ, 0x1f, R3 ;  /* 0x0000001fff047819 */ /* 0x006fc80000011403 */
[----:B------:R-:W-:-:S04]  /*0650*/  LEA.HI R4, R4, R3, RZ, 0x6 ;  /* 0x0000000304047211 */ /* 0x000fc800078f30ff */
[----:B------:R-:W-:-:S05]  /*0660*/  SHF.R.S32.HI R5, RZ, 0x6, R4 ;  /* 0x00000006ff057819 */ /* 0x000fca0000011404 */
[----:B----4-:R-:W-:-:S04]  /*0670*/  IMAD R4, R5, R12, RZ ;  /* 0x0000000c05047224 */ /* 0x010fc800078e02ff */
[----:B------:R-:W-:Y:S01]  /*0680*/  IMAD R3, R4, R13, RZ ;  /* 0x0000000d04037224 */ /* 0x000fe200078e02ff */
[----:B------:R-:W-:Y:S06]  /*0690*/  @!P0 BRA `(.L_x_9) ;  /* 0x0000005800d48947 */ /* 0x000fec0003800000 */
[----:B------:R-:W-:-:S13]  /*06a0*/  ISETP.NE.AND P0, PT, R7, 0x1, PT ;  /* 0x000000010700780c */ /* 0x000fda0003f05270 */
[----:B------:R-:W-:Y:S05]  /*06b0*/  @P0 EXIT ;  /* 0x000000000000094d */ /* 0x000fea0003800000 */
[----:B------:R-:W-:Y:S01]  /*06c0*/  ISETP.GE.AND P0, PT, R3, 0x1, PT ;  /* 0x000000010300780c */ /* 0x000fe20003f06270 */
[----:B------:R-:W-:Y:S01]  /*06d0*/  UMOV UR4, URZ ;  /* 0x0000003f00047c82 */ /* 0x000fe20008000000 */
[----:B------:R-:W-:Y:S02]  /*06e0*/  CS2R R54, SRZ ;  /* 0x0000000000367805 */ /* 0x000fe4000001ff00 */
[----:B------:R-:W-:Y:S02]  /*06f0*/  CS2R R56, SRZ ;  /* 0x0000000000387805 */ /* 0x000fe4000001ff00 */
[----:B------:R-:W-:Y:S02]  /*0700*/  CS2R R58, SRZ ;  /* 0x00000000003a7805 */ /* 0x000fe4000001ff00 */
[----:B------:R-:W-:Y:S02]  /*0710*/  CS2R R60, SRZ ;  /* 0x00000000003c7805 */ /* 0x000fe4000001ff00 */
[----:B------:R-:W-:-:S02]  /*0720*/  CS2R R62, SRZ ;  /* 0x00000000003e7805 */ /* 0x000fc4000001ff00 */
[----:B------:R-:W-:Y:S02]  /*0730*/  CS2R R64, SRZ ;  /* 0x0000000000407805 */ /* 0x000fe4000001ff00 */
        /* <DEDUP_REMOVED lines=25> */
[----:B------:R-:W-:Y:S01]  /*08d0*/  CS2R R52, SRZ ;  /* 0x0000000000347805 */ /* 0x000fe2000001ff00 */
[----:B------:R-:W-:Y:S06]  /*08e0*/  @!P0 BRA `(.L_x_10) ;  /* 0x0000000400808947 */ /* 0x000fec0003800000 */
[----:B------:R-:W-:-:S04]  /*08f0*/  LOP3.LUT R4, R2, 0x1, RZ, 0xfc, !PT ;  /* 0x0000000102047812 */ /* 0x000fc800078efcff */
[----:B------:R-:W-:-:S13]  /*0900*/  ISETP.NE.AND P1, PT, R4, 0x3, PT ;  /* 0x000000030400780c */ /* 0x000fda0003f25270 */
[----:B------:R-:W-:Y:S05]  /*0910*/  @!P1 BRA `(.L_x_11) ;  /* 0x0000000000049947 */ /* 0x000fea0003800000 */
[----:B------:R-:W-:Y:S01]  /*0920*/  BPT.TRAP 0x1 ;  /* 0x000000040000795c */ /* 0x000fe20000300000 */
.L_x_11:
[----:B------:R-:W0:Y:S01]  /*0930*/  S2UR UR5, SR_CgaCtaId ;  /* 0x00000000000579c3 */ /* 0x000e220000008800 */
[----:B------:R-:W-:Y:S01]  /*0940*/  SHF.L.U32 R4, RZ, 0x1f, RZ ;  /* 0x0000001fff047819 */ /* 0x000fe200000006ff */
[----:B------:R-:W-:Y:S02]  /*0950*/  UMOV UR4, 0x400 ;  /* 0x0000040000047882 */ /* 0x000fe40000000000 */
[----:B0-----:R-:W-:-:S12]  /*0960*/  ULEA UR4, UR5, UR4, 0x18 ;  /* 0x0000000405047291 */ /* 0x001fd8000f8ec03f */
.L_x_12:
[----:B0-----:R-:W-:-:S04]  /*0970*/  IMAD.U32 R5, RZ, RZ, UR4 ;  /* 0x00000004ff057e24 */ /* 0x001fc8000f8e00ff */
[----:B------:R0:W1:Y:S03]  /*0980*/  SYNCS.PHASECHK.TRANS64.TRYWAIT P1, [R5+URZ+0x30000], R4 ;  /* 0x03000004050075a7 */ /* 0x000066000802017f */
[----:B-1----:R-:W-:Y:S05]  /*0990*/  @!P1 NANOSLEEP.SYNCS 0x989680 ;  /* 0x009896800000995d */ /* 0x002fea0003900000 */
[----:B------:R-:W1:Y:S02]  /*09a0*/  @!P1 SYNCS.PHASECHK.TRANS64 P1, [R5+URZ+0x30000], R4 ;  /* 0x03000004050095a7 */ /* 0x000e64000802007f */
[----:B-1----:R-:W-:Y:S05]  /*09b0*/  @!P1 BRA `(.L_x_12) ;  /* 0xfffffffc00ec9947 */ /* 0x002fea000383ffff */
[----:B------:R-:W-:Y:S01]  /*09c0*/  UIADD3 UR5, UR4, 0x20000, URZ ;  /* 0x0002000004057890 */ /* 0x000fe2000fffe03f */
[----:B------:R-:W-:Y:S01]  /*09d0*/  WARPGROUP.ARRIVE ;  /* 0x00000000000079c5 */ /* 0x000fe20000000000 */
[----:B------:R-:W-:Y:S02]  /*09e0*/  USHF.R.U32.HI UR4, URZ, 0x4, UR4 ;  /* 0x000000043f047899 */ /* 0x000fe40008011604 */
[----:B------:R-:W-:Y:S02]  /*09f0*/  USHF.R.U32.HI UR5, URZ, 0x4, UR5 ;  /* 0x000000043f057899 */ /* 0x000fe40008011605 */
[----:B------:R-:W-:Y:S02]  /*0a00*/  ULOP3.LUT UR4, UR4, 0x3fff, URZ, 0xc0, !UPT ;  /* 0x00003fff04047892 */ /* 0x000fe4000f8ec03f */
[----:B------:R-:W-:Y:S02]  /*0a10*/  ULOP3.LUT UR5, UR5, 0x3fff, URZ, 0xc0, !UPT ;  /* 0x00003fff05057892 */ /* 0x000fe4000f8ec03f */
[----:B------:R-:W-:-:S02]  /*0a20*/  ULOP3.LUT UR6, UR4, 0x10000, URZ, 0xfc, !UPT ;  /* 0x0001000004067892 */ /* 0x000fc4000f8efc3f */
[----:B------:R-:W-:Y:S02]  /*0a30*/  ULOP3.LUT UR4, UR5, 0x10000, URZ, 0xfc, !UPT ;  /* 0x0001000005047892 */ /* 0x000fe4000f8efc3f */
[----:B------:R-:W-:Y:S01]  /*0a40*/  UIADD3 UR5, UR6, 0x400, URZ ;  /* 0x0000040006057890 */ /* 0x000fe2000fffe03f */
[----:B------:R-:W-:Y:S02]  /*0a50*/  UMOV UR9, 0x40000080 ;  /* 0x4000008000097882 */ /* 0x000fe40000000000 */
[----:B------:R-:W-:Y:S01]  /*0a60*/  UMOV UR8, UR6 ;  /* 0x0000000600087c82 */ /* 0x000fe20008000000 */
[----:B------:R-:W-:Y:S01]  /*0a70*/  UMOV UR11, 0x40000080 ;  /* 0x40000080000b7882 */ /* 0x000fe20000000000 */
[----:B------:R-:W-:Y:S01]  /*0a80*/  UMOV UR10, UR4 ;  /* 0x00000004000a7c82 */ /* 0x000fe20008000000 */
[----:B------:R-:W-:Y:S01]  /*0a90*/  UIADD3 UR7, UR6, 0x46, URZ ;  /* 0x0000004606077890 */ /* 0x000fe2000fffe03f */
[----:B------:R-:W-:Y:S01]  /*0aa0*/  HGMMA.64x64x8.F32.TF32 R56, gdesc[UR8], RZ, !UPT ;  /* 0x04e00000083879f0 */ /* 0x000fe2000c7028ff */
[----:B------:R-:W-:Y:S01]  /*0ab0*/  UMOV UR8, UR5 ;  /* 0x0000000500087c82 */ /* 0x000fe20008000000 */
[----:B------:R-:W-:Y:S01]  /*0ac0*/  UMOV UR9, 0x40000080 ;  /* 0x4000008000097882 */ /* 0x000fe20000000000 */
[----:B------:R-:W-:Y:S01]  /*0ad0*/  UIADD3 UR5, UR6, 0x402, URZ ;  /* 0x0000040206057890 */ /* 0x000fe2000fffe03f */
[----:B------:R-:W-:Y:S01]  /*0ae0*/  HGMMA.64x64x8.F32.TF32 R24, gdesc[UR8], RZ, !UPT ;  /* 0x04e00000081879f0 */ /* 0x000fe2000c7028ff */
[----:B------:R-:W-:-:S02]  /*0af0*/  UIADD3 UR8, UR6, 0x2, URZ ;  /* 0x0000000206087890 */ /* 0x000fc4000fffe03f */
[----:B------:R-:W-:Y:S01]  /*0b00*/  UIADD3 UR10, UR4, 0x2, URZ ;  /* 0x00000002040a7890 */ /* 0x000fe2000fffe03f */
[----:B------:R-:W-:Y:S01]  /*0b10*/  UMOV UR9, 0x40000080 ;  /* 0x4000008000097882 */ /* 0x000fe20000000000 */
[----:B------:R-:W-:-:S07]  /*0b20*/  UMOV UR11, 0x40000080 ;  /* 0x40000080000b7882 */ /* 0x000fce0000000000 */
[----:B------:R-:W-:Y:S01]  /*0b30*/  HGMMA.64x64x8.F32.TF32 R56, gdesc[UR8], R56 ;  /* 0x04e00000083879f0 */ /* 0x000fe20008702838 */
[----:B------:R-:W-:Y:S01]  /*0b40*/  UMOV UR8, UR5 ;  /* 0x0000000500087c82 */ /* 0x000fe20008000000 */
[----:B------:R-:W-:Y:S01]  /*0b50*/  UMOV UR9, 0x40000080 ;  /* 0x4000008000097882 */ /* 0x000fe20000000000 */
[----:B------:R-:W-:Y:S01]  /*0b60*/  UIADD3 UR5, UR6, 0x404, URZ ;  /* 0x0000040406057890 */ /* 0x000fe2000fffe03f */
[----:B------:R-:W-:Y:S01]  /*0b70*/  HGMMA.64x64x8.F32.TF32 R24, gdesc[UR8], R24 ;  /* 0x04e00000081879f0 */ /* 0x000fe20008702818 */
[----:B------:R-:W-:Y:S02]  /*0b80*/  UIADD3 UR8, UR6, 0x4, URZ ;  /* 0x0000000406087890 */ /* 0x000fe4000fffe03f */
        /* <DEDUP_REMOVED lines=42> */
[----:B------:R-:W-:Y:S01]  /*0e30*/  UMOV UR5, 0x40000080 ;  /* 0x4000008000057882 */ /* 0x000fe20000000000 */
[----:B------:R-:W-:Y:S01]  /*0e40*/  HGMMA.64x64x8.F32.TF32 R24, gdesc[UR8], R24 ;  /* 0x04e00000081879f0 */ /* 0x000fe20008702818 */
[----:B------:R-:W-:Y:S02]  /*0e50*/  UIADD3 UR8, UR4, 0x46, URZ ;  /* 0x0000004604087890 */ /* 0x000fe4000fffe03f */
[----:B------:R-:W-:Y:S01]  /*0e60*/  UIADD3 UR9, UR6, 0x446, URZ ;  /* 0x0000044606097890 */ /* 0x000fe2000fffe03f */
[----:B------:R-:W-:Y:S01]  /*0e70*/  UMOV UR4, UR7 ;  /* 0x0000000700047c82 */ /* 0x000fe20008000000 */
[----:B------:R-:W-:-:S03]  /*0e80*/  UMOV UR7, 0x40000080 ;  /* 0x4000008000077882 */ /* 0x000fc60000000000 */
[----:B------:R-:W-:Y:S02]  /*0e90*/  UMOV UR6, UR8 ;  /* 0x0000000800067c82 */ /* 0x000fe40008000000 */
[----:B------:R-:W-:Y:S01]  /*0ea0*/  HGMMA.64x64x8.F32.TF32 R56, gdesc[UR4], R56 ;  /* 0x04e00000043879f0 */ /* 0x000fe20008702838 */
[----:B------:R-:W-:Y:S01]  /*0eb0*/  UMOV UR4, UR9 ;  /* 0x0000000900047c82 */ /* 0x000fe20008000000 */
[----:B------:R-:W-:Y:S02]  /*0ec0*/  UMOV UR5, 0x40000080 ;  /* 0x4000008000057882 */ /* 0x000fe40000000000 */
[----:B------:R-:W-:Y:S01]  /*0ed0*/  HGMMA.64x64x8.F32.TF32 R24, gdesc[UR4], R24, gsb0 ;  /* 0x04e00000041879f0 */ /* 0x000fe20008002818 */
[----:B------:R-:W-:-:S05]  /*0ee0*/  UMOV UR4, 0x1 ;  /* 0x0000000100047882 */ /* 0x000fca0000000000 */
.L_x_10:
[----:B0-----:R-:W-:-:S05]  /*0ef0*/  VIMNMX R4, R3, 0x1, PT ;  /* 0x0000000103047848 */ /* 0x001fca0003fe0100 */
[----:B------:R-:W-:-:S05]  /*0f00*/  IMAD.IADD R4, R3, 0x1, -R4 ;  /* 0x0000000103047824 */ /* 0x000fca00078e0a04 */
[----:B------:R-:W-:-:S13]  /*0f10*/  ISETP.GE.AND P1, PT, R4, 0x1, PT ;  /* 0x000000010400780c */ /* 0x000fda0003f26270 */
[----:B------:R-:W-:Y:S05]  /*0f20*/  @!P1 BRA `(.L_x_13) ;  /* 0x0000000400e89947 */ /* 0x000fea0003800000 */
[----:B------:R-:W0:Y:S01]  /*0f30*/  S2UR UR5, SR_CgaCtaId ;  /* 0x00000000000579c3 */ /* 0x000e220000008800 */
[----:B------:R-:W-:Y:S01]  /*0f40*/  UMOV UR6, 0x400 ;  /* 0x0000040000067882 */ /* 0x000fe20000000000 */
[----:B------:R-:W-:Y:S01]  /*0f50*/  LOP3.LUT R8, R2, 0x1, RZ, 0xfc, !PT ;  /* 0x0000000102087812 */ /* 0x000fe200078efcff */
[----:B------:R-:W-:Y:S01]  /*0f60*/  IMAD.MOV.U32 R7, RZ, RZ, RZ ;  /* 0x000000ffff077224 */ /* 0x000fe200078e00ff */
[----:B------:R-:W-:Y:S01]  /*0f70*/  UISETP.NE.U32.AND UP0, UPT, UR4, URZ, UPT ;  /* 0x0000003f0400728c */ /* 0x000fe2000bf05070 */
[----:B------:R-:W-:Y:S01]  /*0f80*/  IMAD.MOV.U32 R3, RZ, RZ, R4 ;  /* 0x000000ffff037224 */ /* 0x000fe200078e0004 */
[----:B0-----:R-:W-:-:S04]  /*0f90*/  ULEA UR6, UR5, UR6, 0x18 ;  /* 0x0000000605067291 */ /* 0x001fc8000f8ec03f */
[----:B------:R-:W-:Y:S02]  /*0fa0*/  UIADD3 UR7, UR6, 0x20000, URZ ;  /* 0x0002000006077890 */ /* 0x000fe4000fffe03f */
[----:B------:R-:W-:Y:S02]  /*0fb0*/  USHF.R.U32.HI UR5, URZ, 0x4, UR6 ;  /* 0x000000043f057899 */ /* 0x000fe40008011606 */
[----:B------:R-:W-:Y:S02]  /*0fc0*/  USHF.R.U32.HI UR7, URZ, 0x4, UR7 ;  /* 0x000000043f077899 */ /* 0x000fe40008011607 */
[----:B------:R-:W-:Y:S02]  /*0fd0*/  ULOP3.LUT UR5, UR5, 0x3fff, URZ, 0xc0, !UPT ;  /* 0x00003fff05057892 */ /* 0x000fe4000f8ec03f */
[----:B------:R-:W-:Y:S02]  /*0fe0*/  ULOP3.LUT UR8, UR7, 0x3fff, URZ, 0xc0, !UPT ;  /* 0x00003fff07087892 */ /* 0x000fe4000f8ec03f */
[----:B------:R-:W-:-:S02]  /*0ff0*/  ULOP3.LUT UR7, UR5, 0x10000, URZ, 0xfc, !UPT ;  /* 0x0001000005077892 */ /* 0x000fc4000f8efc3f */
[----:B------:R-:W-:Y:S01]  /*1000*/  ULOP3.LUT UR8, UR8, 0x10000, URZ, 0xfc, !UPT ;  /* 0x0001000008087892 */ /* 0x000fe2000f8efc3f */
[----:B------:R-:W-:-:S11]  /*1010*/  UMOV UR5, URZ ;  /* 0x0000003f00057c82 */ /* 0x000fd60008000000 */
.L_x_18:
[----:B------:R-:W-:-:S13]  /*1020*/  ISETP.NE.AND P2, PT, R8, 0x3, PT ;  /* 0x000000030800780c */ /* 0x000fda0003f45270 */
[----:B0-----:R-:W-:Y:S05]  /*1030*/  @!P2 BRA `(.L_x_14) ;  /* 0x000000000004a947 */ /* 0x001fea0003800000 */
[----:B------:R-:W-:Y:S01]  /*1040*/  BPT.TRAP 0x1 ;  /* 0x000000040000795c */ /* 0x000fe20000300000 */
.L_x_14:
[----:B------:R-:W-:Y:S01]  /*1050*/  SHF.L.U32 R5, R7, 0x1f, RZ ;  /* 0x0000001f07057819 */ /* 0x000fe200000006ff */
[----:B------:R-:W-:-:S12]  /*1060*/  ULEA UR9, UR4, UR6, 0x3 ;  /* 0x0000000604097291 */ /* 0x000fd8000f8e183f */
.L_x_15:
[----:B0-----:R-:W-:-:S04]  /*1070*/  IMAD.U32 R6, RZ, RZ, UR9 ;  /* 0x00000009ff067e24 */ /* 0x001fc8000f8e00ff */
[----:B------:R0:W1:Y:S03]  /*1080*/  SYNCS.PHASECHK.TRANS64.TRYWAIT P1, [R6+URZ+0x30000], R5 ;  /* 0x03000005060075a7 */ /* 0x000066000802017f */
[----:B-1----:R-:W-:Y:S05]  /*1090*/  @!P1 NANOSLEEP.SYNCS 0x989680 ;  /* 0x009896800000995d */ /* 0x002fea0003900000 */
[----:B------:R-:W1:Y:S02]  /*10a0*/  @!P1 SYNCS.PHASECHK.TRANS64 P1, [R6+URZ+0x30000], R5 ;  /* 0x03000005060095a7 */ /* 0x000e64000802007f */
[----:B-1----:R-:W-:Y:S05]  /*10b0*/  @!P1 BRA `(.L_x_15) ;  /* 0xfffffffc00ec9947 */ /* 0x002fea000383ffff */
[----:B------:R-:W-:Y:S01]  /*10c0*/  ULEA UR10, UR4, UR7, 0xb ;  /* 0x00000007040a7291 */ /* 0x000fe2000f8e583f */
[----:B------:R-:W-:Y:S01]  /*10d0*/  WARPGROUP.ARRIVE ;  /* 0x00000000000079c5 */ /* 0x000fe20000000000 */
[----:B------:R-:W-:Y:S02]  /*10e0*/  ULEA UR12, UR4, UR8, 0xa ;  /* 0x00000008040c7291 */ /* 0x000fe4000f8e503f */
[----:B------:R-:W-:Y:S01]  /*10f0*/  UIADD3 UR9, UR10, 0x400, URZ ;  /* 0x000004000a097890 */ /* 0x000fe2000fffe03f */
[----:B------:R-:W-:Y:S02]  /*1100*/  UMOV UR19, 0x40000080 ;  /* 0x4000008000137882 */ /* 0x000fe40000000000 */
[----:B------:R-:W-:Y:S01]  /*1110*/  UMOV UR16, UR10 ;  /* 0x0000000a00107c82 */ /* 0x000fe20008000000 */
[----:B------:R-:W-:Y:S01]  /*1120*/  UMOV UR17, 0x40000080 ;  /* 0x4000008000117882 */ /* 0x000fe20000000000 */
[----:B------:R-:W-:Y:S02]  /*1130*/  UMOV UR18, UR12 ;  /* 0x0000000c00127c82 */ /* 0x000fe40008000000 */
[----:B------:R-:W-:Y:S01]  /*1140*/  HGMMA.64x64x8.F32.TF32 R56, gdesc[UR16], R56, UP0 ;  /* 0x04e00000103879f0 */ /* 0x000fe2000bf02838 */
[----:B------:R-:W-:Y:S01]  /*1150*/  UMOV UR16, UR9 ;  /* 0x0000000900107c82 */ /* 0x000fe20008000000 */
[----:B------:R-:W-:Y:S01]  /*1160*/  UMOV UR17, 0x40000080 ;  /* 0x4000008000117882 */ /* 0x000fe20000000000 */
[----:B------:R-:W-:Y:S01]  /*1170*/  UIADD3 UR9, UR10, 0x402, URZ ;  /* 0x000004020a097890 */ /* 0x000fe2000fffe03f */
[----:B------:R-:W-:Y:S01]  /*1180*/  HGMMA.64x64x8.F32.TF32 R24, gdesc[UR16], R24, UP0 ;  /* 0x04e00000101879f0 */ /* 0x000fe2000bf02818 */
        /* <DEDUP_REMOVED lines=51> */
[----:B------:R-:W-:Y:S02]  /*14c0*/  UMOV UR17, 0x40000080 ;  /* 0x4000008000117882 */ /* 0x000fe40000000000 */
[----:B------:R-:W-:Y:S01]  /*14d0*/  HGMMA.64x64x8.F32.TF32 R24, gdesc[UR16], R24 ;  /* 0x04e00000101879f0 */ /* 0x000fe20008702818 */
[----:B------:R-:W-:Y:S02]  /*14e0*/  UIADD3 UR18, UR12, 0x46, URZ ;  /* 0x000000460c127890 */ /* 0x000fe4000fffe03f */
[----:B------:R-:W-:Y:S02]  /*14f0*/  UIADD3 UR16, UR10, 0x46, URZ ;  /* 0x000000460a107890 */ /* 0x000fe4000fffe03f */
[----:B------:R-:W-:Y:S01]  /*1500*/  UIADD3 UR10, UR10, 0x446, URZ ;  /* 0x000004460a0a7890 */ /* 0x000fe2000fffe03f */
[----:B------:R-:W-:Y:S01]  /*1510*/  UMOV UR19, 0x40000080 ;  /* 0x4000008000137882 */ /* 0x000fe20000000000 */
[----:B------:R-:W-:-:S05]  /*1520*/  UMOV UR17, 0x40000080 ;  /* 0x4000008000117882 */ /* 0x000fca0000000000 */
[----:B------:R-:W-:Y:S01]  /*1530*/  HGMMA.64x64x8.F32.TF32 R56, gdesc[UR16], R56 ;  /* 0x04e00000103879f0 */ /* 0x000fe20008702838 */
[----:B------:R-:W-:Y:S01]  /*1540*/  UMOV UR16, UR10 ;  /* 0x0000000a00107c82 */ /* 0x000fe20008000000 */
[----:B------:R-:W-:Y:S02]  /*1550*/  UMOV UR17, 0x40000080 ;  /* 0x4000008000117882 */ /* 0x000fe40000000000 */
[----:B------:R-:W-:Y:S03]  /*1560*/  HGMMA.64x64x8.F32.TF32 R24, gdesc[UR16], R24, gsb0 ;  /* 0x04e00000101879f0 */ /* 0x000fe60008002818 */
[----:B------:R-:W-:Y:S02]  /*1570*/  WARPGROUP.DEPBAR.LE gsb0, 0x1 ;  /* 0x00008000000079c5 */ /* 0x000fe40000010100 */
[----:B------:R-:W-:Y:S05]  /*1580*/  @!P2 BRA `(.L_x_16) ;  /* 0x000000000004a947 */ /* 0x000fea0003800000 */
[----:B------:R-:W-:Y:S01]  /*1590*/  BPT.TRAP 0x1 ;  /* 0x000000040000795c */ /* 0x000fe20000300000 */
.L_x_16:
[----:B------:R-:W-:Y:S01]  /*15a0*/  ULEA UR9, UR5, UR6, 0x3 ;  /* 0x0000000605097291 */ /* 0x000fe2000f8e183f */
[----:B------:R-:W-:-:S03]  /*15b0*/  ISETP.GT.U32.AND P1, PT, R2, 0x1, PT ;  /* 0x000000010200780c */ /* 0x000fc60003f24070 */
[----:B------:R-:W-:-:S04]  /*15c0*/  UIADD3 UR9, UR9, 0x30020, URZ ;  /* 0x0003002009097890 */ /* 0x000fc8000fffe03f */
[----:B------:R-:W-:-:S09]  /*15d0*/  UPRMT UR9, URZ, 0x654, UR9 ;  /* 0x000006543f097896 */ /* 0x000fd20008000009 */
[----:B------:R-:W-:Y:S01]  /*15e0*/  SYNCS.ARRIVE.TRANS64.RED.A1T0 RZ, [UR9], RZ ;  /* 0x000000ffffff79a7 */ /* 0x000fe20008100409 */
[----:B------:R-:W-:Y:S05]  /*15f0*/  @P1 BRA `(.L_x_17) ;  /* 0x0000000000041947 */ /* 0x000fea0003800000 */
[----:B------:R-:W-:Y:S01]  /*1600*/  BPT.TRAP 0x1 ;  /* 0x000000040000795c */ /* 0x000fe20000300000 */
.L_x_17:
[----:B------:R-:W-:Y:S01]  /*1610*/  UIADD3 UR4, UR4, 0x1, URZ ;  /* 0x0000000104047890 */ /* 0x000fe2000fffe03f */
[C---:B------:R-:W-:Y:S01]  /*1620*/  ISETP.GT.AND P1, PT, R3.reuse, 0x1, PT ;  /* 0x000000010300780c */ /* 0x040fe20003f24270 */
[----:B------:R-:W-:Y:S01]  /*1630*/  UIADD3 UR5, UR5, 0x1, URZ ;  /* 0x0000000105057890 */ /* 0x000fe2000fffe03f */
[----:B------:R-:W-:Y:S01]  /*1640*/  VIADD R3, R3, 0xffffffff ;  /* 0xffffffff03037836 */ /* 0x000fe20000000000 */
[----:B------:R-:W-:Y:S02]  /*1650*/  UISETP.NE.AND UP0, UPT, UR4, 0x4, UPT ;  /* 0x000000040400788c */ /* 0x000fe4000bf05270 */
[----:B------:R-:W-:Y:S02]  /*1660*/  UISETP.NE.AND UP1, UPT, UR5, 0x4, UPT ;  /* 0x000000040500788c */ /* 0x000fe4000bf25270 */
[----:B------:R-:W-:Y:S02]  /*1670*/  USEL UR9, URZ, 0x1, UP0 ;  /* 0x000000013f097887 */ /* 0x000fe40008000000 */
[----:B------:R-:W-:-:S02]  /*1680*/  USEL UR4, UR4, URZ, UP0 ;  /* 0x0000003f04047287 */ /* 0x000fc40008000000 */
[----:B------:R-:W-:Y:S02]  /*1690*/  USEL UR5, UR5, URZ, UP1 ;  /* 0x0000003f05057287 */ /* 0x000fe40008800000 */
[----:B------:R-:W-:Y:S01]  /*16a0*/  UPLOP3.LUT UP0, UPT, UPT, UPT, UPT, 0x80, 0x0 ;  /* 0x000000000000789c */ /* 0x000fe20003f0f070 */
[----:B------:R-:W-:Y:S01]  /*16b0*/  LOP3.LUT R7, R7, UR9, RZ, 0x3c, !PT ;  /* 0x0000000907077c12 */ /* 0x000fe2000f8e3cff */
[----:B------:R-:W-:Y:S09]  /*16c0*/  @P1 BRA `(.L_x_18) ;  /* 0xfffffff800541947 */ /* 0x000ff2000383ffff */
.L_x_13:
[----:B------:R-:W-:Y:S02]  /*16d0*/  WARPGROUP.DEPBAR.LE gsb0, 0x0 ;  /* 0x00008000000079c5 */ /* 0x000fe40000010000 */
[----:B------:R-:W-:Y:S05]  /*16e0*/  @!P0 BRA `(.L_x_19) ;  /* 0x00000000003c8947 */ /* 0x000fea0003800000 */
[----:B------:R-:W-:-:S04]  /*16f0*/  LOP3.LUT R3, R2, 0x1, RZ, 0xfc, !PT ;  /* 0x0000000102037812 */ /* 0x000fc800078efcff */
[----:B------:R-:W-:-:S13]  /*1700*/  ISETP.NE.AND P0, PT, R3, 0x3, PT ;  /* 0x000000030300780c */ /* 0x000fda0003f05270 */
[----:B------:R-:W-:Y:S05]  /*1710*/  @!P0 BRA `(.L_x_20) ;  /* 0x0000000000048947 */ /* 0x000fea0003800000 */
[----:B------:R-:W-:Y:S01]  /*1720*/  BPT.TRAP 0x1 ;  /* 0x000000040000795c */ /* 0x000fe20000300000 */
.L_x_20:
[----:B0-----:R-:W0:Y:S01]  /*1730*/  S2R R6, SR_CgaCtaId ;  /* 0x0000000000067919 */ /* 0x001e220000008800 */
[----:B------:R-:W-:Y:S01]  /*1740*/  IMAD.SHL.U32 R4, R4, 0x8, RZ ;  /* 0x0000000804047824 */ /* 0x000fe200078e00ff */
[----:B------:R-:W-:Y:S02]  /*1750*/  MOV R3, 0x400 ;  /* 0x0000040000037802 */ /* 0x000fe40000000f00 */
[----:B------:R-:W-:Y:S02]  /*1760*/  ISETP.GT.U32.AND P0, PT, R2, 0x1, PT ;  /* 0x000000010200780c */ /* 0x000fe40003f04070 */
[----:B------:R-:W-:Y:S02]  /*1770*/  LOP3.LUT R4, R4, 0x18, RZ, 0xc0, !PT ;  /* 0x0000001804047812 */ /* 0x000fe400078ec0ff */
[----:B0-----:R-:W-:-:S04]  /*1780*/  LEA R3, R6, R3, 0x18 ;  /* 0x0000000306037211 */ /* 0x001fc800078ec0ff */
[----:B------:R-:W-:-:S04]  /*1790*/  IADD3 R4, R3, 0x30020, R4 ;  /* 0x0003002003047810 */ /* 0x000fc80007ffe004 */
[----:B------:R-:W-:-:S04]  /*17a0*/  PRMT R4, RZ, 0x654, R4 ;  /* 0x00000654ff047816 */ /* 0x000fc80000000004 */
[----:B------:R1:W-:Y:S01]  /*17b0*/  SYNCS.ARRIVE.TRANS64.RED.A1T0 RZ, [R4+URZ], RZ ;  /* 0x000000ff04ff79a7 */ /* 0x0003e2000810043f */
[----:B------:R-:W-:Y:S05]  /*17c0*/  @P0 BRA `(.L_x_19) ;  /* 0x0000000000040947 */ /* 0x000fea0003800000 */
[----:B------:R-:W-:Y:S01]  /*17d0*/  BPT.TRAP 0x1 ;  /* 0x000000040000795c */ /* 0x000fe20000300000 */
.L_x_19:
[----:B------:R-:W2:Y:S01]  /*17e0*/  S2R R3, SR_TID.X ;  /* 0x0000000000037919 */ /* 0x000ea20000002100 */
[----:B------:R-:W-:Y:S01]  /*17f0*/  ULDC.64 UR4, c[0x0][0x280] ;  /* 0x0000a00000047ab9 */ /* 0x000fe20000000a00 */
[----:B0-----:R-:W0:Y:S01]  /*1800*/  S2R R5, SR_CTAID.Y ;  /* 0x0000000000057919 */ /* 0x001e220000002600 */
[----:B------:R-:W4:Y:S01]  /*1810*/  S2R R13, SR_CTAID.X ;  /* 0x00000000000d7919 */ /* 0x000f220000002500 */
[----:B--2---:R-:W-:-:S04]  /*1820*/  SHF.R.S32.HI R2, RZ, 0x1f, R3 ;  /* 0x0000001fff027819 */ /* 0x004fc80000011403 */
[----:B------:R-:W-:Y:S01]  /*1830*/  LEA.HI R2, R2, R3, RZ, 0x7 ;  /* 0x0000000302027211 */ /* 0x000fe200078f38ff */
[----:B0-----:R-:W-:-:S03]  /*1840*/  IMAD.SHL.U32 R5, R5, 0x40, RZ ;  /* 0x0000004005057824 */ /* 0x001fc600078e00ff */
[----:B------:R-:W-:Y:S01]  /*1850*/  LOP3.LUT R2, R2, 0xffffff80, RZ, 0xc0, !PT ;  /* 0xffffff8002027812 */ /* 0x000fe200078ec0ff */
[----:B----4-:R-:W-:Y:S01]  /*1860*/  IMAD.SHL.U32 R10, R13, 0x80, RZ ;  /* 0x000000800d0a7824 */ /* 0x010fe200078e00ff */
[----:B------:R-:W-:-:S03]  /*1870*/  ISETP.GE.AND P0, PT, R5, UR5, PT ;  /* 0x0000000505007c0c */ /* 0x000fc6000bf06270 */
[----:B------:R-:W-:Y:S01]  /*1880*/  IMAD.IADD R2, R3, 0x1, -R2 ;  /* 0x0000000103027824 */ /* 0x000fe200078e0a02 */
[----:B------:R-:W-:-:S04]  /*1890*/  ISETP.GE.OR P0, PT, R10, UR4, P0 ;  /* 0x000000040a007c0c */ /* 0x000fc80008706670 */
[----:B------:R-:W-:-:S04]  /*18a0*/  SHF.R.S32.HI R3, RZ, 0x1f, R2 ;  /* 0x0000001fff037819 */ /* 0x000fc80000011402 */
[----:B-1----:R-:W-:-:S04]  /*18b0*/  LEA.HI R4, R3, R2, RZ, 0x2 ;  /* 0x0000000203047211 */ /* 0x002fc800078f10ff */
[--C-:B------:R-:W-:Y:S02]  /*18c0*/  SHF.R.S32.HI R16, RZ, 0x2, R4.reuse ;  /* 0x00000002ff107819 */ /* 0x100fe40000011404 */
[----:B------:R-:W-:-:S04]  /*18d0*/  SHF.R.S32.HI R7, RZ, 0x1f, R4 ;  /* 0x0000001fff077819 */ /* 0x000fc80000011404 */
[----:B------:R-:W-:-:S04]  /*18e0*/  LEA.HI R7, R7, R16, RZ, 0x3 ;  /* 0x0000001007077211 */ /* 0x000fc800078f18ff */
[----:B------:R-:W-:Y:S01]  /*18f0*/  LOP3.LUT R17, R7, 0xfffffff8, RZ, 0xc0, !PT ;  /* 0xfffffff807117812 */ /* 0x000fe200078ec0ff */
[----:B------:R-:W-:Y:S06]  /*1900*/  @P0 EXIT ;  /* 0x000000000000094d */ /* 0x000fec0003800000 */
[----:B------:R-:W0:Y:S01]  /*1910*/  LDC.64 R6, c[0x0][0x5d0] ;  /* 0x00017400ff067b82 */ /* 0x000e220000000a00 */
[----:B------:R-:W-:Y:S01]  /*1920*/  IMAD.IADD R16, R16, 0x1, -R17 ;  /* 0x0000000110107824 */ /* 0x000fe200078e0a11 */
[----:B------:R-:W-:Y:S02]  /*1930*/  LOP3.LUT R9, R4, 0x7ffffffc, RZ, 0xc0, !PT ;  /* 0x7ffffffc04097812 */ /* 0x000fe400078ec0ff */
[----:B------:R-:W-:Y:S02]  /*1940*/  LEA.HI R3, R3, R2, RZ, 0x5 ;  /* 0x0000000203037211 */ /* 0x000fe400078f28ff */
[----:B------:R-:W-:Y:S01]  /*1950*/  SHF.R.S32.HI R17, RZ, 0x1f, R16 ;  /* 0x0000001fff117819 */ /* 0x000fe20000011410 */
[----:B------:R-:W-:Y:S01]  /*1960*/  IMAD.IADD R9, R2, 0x1, -R9 ;  /* 0x0000000102097824 */ /* 0x000fe200078e0a09 */
[----:B------:R-:W-:Y:S02]  /*1970*/  SHF.R.S32.HI R11, RZ, 0x5, R3 ;  /* 0x00000005ff0b7819 */ /* 0x000fe40000011403 */
[----:B---3-5:R-:W-:Y:S01]  /*1980*/  FSETP.NEU.AND P1, PT, R14, RZ, PT ;  /* 0x000000ff0e00720b */ /* 0x028fe20003f2d000 */
[----:B------:R-:W-:-:S02]  /*1990*/  IMAD.SHL.U32 R8, R9, 0x2, RZ ;  /* 0x0000000209087824 */ /* 0x000fc400078e00ff */
[----:B------:R-:W-:-:S03]  /*19a0*/  IMAD.WIDE R2, R13, 0x80, R16 ;  /* 0x000000800d027825 */ /* 0x000fc600078e0210 */
[----:B------:R-:W-:Y:S01]  /*19b0*/  IADD3 R4, P0, R5, R8, RZ ;  /* 0x0000000805047210 */ /* 0x000fe20007f1e0ff */
[C---:B------:R-:W-:Y:S01]  /*19c0*/  IMAD R9, R11.reuse, -0x10, -R10 ;  /* 0xfffffff00b097824 */ /* 0x040fe200078e0a0a */
[----:B------:R-:W-:Y:S01]  /*19d0*/  SHF.R.S32.HI R10, RZ, 0x1f, R8 ;  /* 0x0000001fff0a7819 */ /* 0x000fe20000011408 */
[----:B------:R-:W-:Y:S01]  /*19e0*/  IMAD.WIDE R2, R11, 0x10, R2 ;  /* 0x000000100b027825 */ /* 0x000fe200078e0202 */
[----:B------:R-:W-:Y:S02]  /*19f0*/  IADD3 R15, -R8, UR5, -R5 ;  /* 0x00000005080f7c10 */ /* 0x000fe4000fffe905 */
[----:B------:R-:W-:Y:S01]  /*1a00*/  LEA.HI.X.SX32 R5, R5, R10, 0x1, P0 ;  /* 0x0000000a05057211 */ /* 0x000fe200000f0eff */
[-C--:B0-----:R-:W-:Y:S01]  /*1a10*/  IMAD R8, R3, R6.reuse, RZ ;  /* 0x0000000603087224 */ /* 0x081fe200078e02ff */
[----:B------:R-:W-:Y:S01]  /*1a20*/  IADD3 R16, R9, UR4, -R16 ;  /* 0x0000000409107c10 */ /* 0x000fe2000fffe810 */
[----:B------:R-:W-:Y:S01]  /*1a30*/  IMAD.SHL.U32 R20, R6, 0x8, RZ ;  /* 0x0000000806147824 */ /* 0x000fe200078e00ff */
[----:B------:R-:W-:Y:S01]  /*1a40*/  ISETP.GT.AND P4, PT, R15, RZ, PT ;  /* 0x000000ff0f00720c */ /* 0x000fe20003f84270 */
[----:B------:R-:W-:Y:S01]  /*1a50*/  IMAD.WIDE.U32 R10, R2, R6, R4 ;  /* 0x00000006020a7225 */ /* 0x000fe200078e0004 */
[----:B------:R-:W-:-:S02]  /*1a60*/  SHF.L.U64.HI R19, R6, 0x3, R7 ;  /* 0x0000000306137819 */ /* 0x000fc40000010207 */
[----:B------:R-:W-:Y:S01]  /*1a70*/  P2R R9, PR, RZ, 0x10 ;  /* 0x00000010ff097803 */ /* 0x000fe20000000000 */
[----:B------:R-:W-:Y:S01]  /*1a80*/  IMAD R13, R2, R7, R8 ;  /* 0x00000007020d7224 */ /* 0x000fe200078e0208 */
[----:B------:R-:W-:Y:S01]  /*1a90*/  ISETP.GT.AND P0, PT, R16, RZ, P4 ;  /* 0x000000ff1000720c */ /* 0x000fe20002704270 */
[C---:B------:R-:W-:Y:S01]  /*1aa0*/  IMAD.SHL.U32 R17, R6.reuse, 0x40, RZ ;  /* 0x0000004006117824 */ /* 0x040fe200078e00ff */
[----:B------:R-:W-:Y:S01]  /*1ab0*/  SHF.L.U64.HI R18, R6, 0x6, R7 ;  /* 0x0000000606127819 */ /* 0x000fe20000010207 */
[----:B------:R-:W-:Y:S01]  /*1ac0*/  IMAD.IADD R13, R11, 0x1, R13 ;  /* 0x000000010b0d7824 */ /* 0x000fe200078e020d */
[----:B------:R-:W-:Y:S09]  /*1ad0*/  @!P1 BRA `(.L_x_21) ;  /* 0x0000003000209947 */ /* 0x000ff20003800000 */
[----:B------:R-:W-:Y:S01]  /*1ae0*/  ULDC.64 UR6, c[0x0][0x5b0] ;  /* 0x00016c0000067ab9 */ /* 0x000fe20000000a00 */
[----:B------:R-:W-:Y:S01]  /*1af0*/  ULDC.64 UR8, c[0x0][0x5a8] ;  /* 0x00016a0000087ab9 */ /* 0x000fe20000000a00 */
[----:B------:R-:W-:Y:S01]  /*1b00*/  IMAD R21, R3, UR6, RZ ;  /* 0x0000000603157c24 */ /* 0x000fe2000f8e02ff */
[----:B------:R-:W-:Y:S01]  /*1b10*/  ULDC.64 UR4, c[0x0][0x5c8] ;  /* 0x0001720000047ab9 */ /* 0x000fe20000000a00 */
[----:B------:R-:W-:-:S04]  /*1b20*/  IMAD.WIDE.U32 R8, R2, UR6, R4 ;  /* 0x0000000602087c25 */ /* 0x000fc8000f8e0004 */
[----:B------:R-:W-:Y:S01]  /*1b30*/  IMAD R21, R2, UR7, R21 ;  /* 0x0000000702157c24 */ /* 0x000fe2000f8e0215 */
[----:B------:R-:W-:-:S03]  /*1b40*/  LEA R6, P1, R8, UR8, 0x2 ;  /* 0x0000000808067c11 */ /* 0x000fc6000f8210ff */
[----:B------:R-:W-:-:S05]  /*1b50*/  IMAD.IADD R7, R9, 0x1, R21 ;  /* 0x0000000109077824 */ /* 0x000fca00078e0215 */
[----:B------:R-:W-:-:S05]  /*1b60*/  LEA.HI.X R7, R8, UR9, R7, 0x2, P1 ;  /* 0x0000000908077c11 */ /* 0x000fca00088f1407 */
[----:B------:R-:W2:Y:S01]  /*1b70*/  @P0 LDG.E.LTC128B R11, desc[UR14][R6.64] ;  /* 0x0000000e060b0981 */ /* 0x000ea2000c1e1920 */
[----:B------:R-:W-:Y:S01]  /*1b80*/  ISETP.GT.AND P3, PT, R15, 0x1, PT ;  /* 0x000000010f00780c */ /* 0x000fe20003f64270 */
[----:B------:R-:W-:Y:S01]  /*1b90*/  BSSY B0, `(.L_x_22) ;  /* 0x000000d000007945 */ /* 0x000fe20003800000 */
[----:B------:R-:W-:Y:S02]  /*1ba0*/  LEA R8, P2, R10, UR4, 0x2 ;  /* 0x000000040a087c11 */ /* 0x000fe4000f8410ff */
[----:B------:R-:W-:Y:S02]  /*1bb0*/  ISETP.GT.AND P1, PT, R16, RZ, P3 ;  /* 0x000000ff1000720c */ /* 0x000fe40001f24270 */
[----:B--2---:R-:W-:Y:S01]  /*1bc0*/  LOP3.LUT R9, R11, 0xffffe000, RZ, 0xc0, !PT ;  /* 0xffffe0000b097812 */ /* 0x004fe200078ec0ff */
[----:B------:R-:W-:-:S04]  /*1bd0*/  IMAD.MOV.U32 R22, RZ, RZ, R11 ;  /* 0x000000ffff167224 */ /* 0x000fc800078e000b */
[----:B------:R-:W-:-:S04]  /*1be0*/  FMUL R9, R9, R14 ;  /* 0x0000000e09097220 */ /* 0x000fc80000400000 */
[----:B------:R-:W-:Y:S01]  /*1bf0*/  FFMA R23, R56, R0, R9 ;  /* 0x0000000038177223 */ /* 0x000fe20000000009 */
[----:B------:R-:W-:Y:S02]  /*1c00*/  P2R R9, PR, RZ, 0x8 ;  /* 0x00000008ff097803 */ /* 0x000fe40000000000 */
[----:B------:R-:W-:Y:S02]  /*1c10*/  LEA.HI.X R9, R10, UR5, R13, 0x2, P2 ;  /* 0x000000050a097c11 */ /* 0x000fe400090f140d */
[----:B------:R-:W-:-:S05]  /*1c20*/  F2FP.TF32.F32.PACK_B R23, R23 ;  /* 0x00000017ff17723e */ /* 0x000fca00024050ff */
[----:B------:R0:W-:Y:S01]  /*1c30*/  @P0 STG.E desc[UR14][R8.64], R23 ;  /* 0x0000001708000986 */ /* 0x0001e2000c10190e */
[----:B------:R-:W-:Y:S05]  /*1c40*/  @!P1 BRA `(.L_x_23) ;  /* 0x0000000000049947 */ /* 0x000fea0003800000 */
[----:B------:R1:W5:Y:S02]  /*1c50*/  LDG.E.LTC128B R22, desc[UR14][R6.64+0x4] ;  /* 0x0000040e06167981 */ /* 0x000364000c1e1920 */
.L_x_23:
[----:B------:R-:W-:Y:S05]  /*1c60*/  BSYNC B0 ;  /* 0x0000000000007941 */ /* 0x000fea0003800000 */
.L_x_22:
[----:B------:R-:W-:Y:S01]  /*1c70*/  USHF.L.U32 UR4, UR6, 0x3, URZ ;  /* 0x0000000306047899 */ /* 0x000fe2000800063f */
[----:B0----5:R-:W-:Y:S01]  /*1c80*/  LOP3.LUT R23, R22, 0xffffe000, RZ, 0xc0, !PT ;  /* 0xffffe00016177812 */ /* 0x021fe200078ec0ff */
[----:B------:R-:W-:Y:S01]  /*1c90*/  USHF.L.U64.HI UR5, UR6, 0x3, UR7 ;  /* 0x0000000306057899 */ /* 0x000fe20008010207 */
[----:B------:R-:W-:-:S03]  /*1ca0*/  ISETP.GT.AND P0, PT, R16, 0x8, P4 ;  /* 0x000000081000780c */ /* 0x000fc60002704270 */
[----:B------:R-:W-:Y:S02]  /*1cb0*/  IMAD.U32 R10, RZ, RZ, UR4 ;  /* 0x00000004ff0a7e24 */ /* 0x000fe4000f8e00ff */
[----:B------:R-:W-:Y:S01]  /*1cc0*/  FMUL R56, R23, R14 ;  /* 0x0000000e17387220 */ /* 0x000fe20000400000 */
[----:B------:R-:W-:-:S03]  /*1cd0*/  IMAD.U32 R11, RZ, RZ, UR5 ;  /* 0x00000005ff0b7e24 */ /* 0x000fc6000f8e00ff */
[----:B------:R-:W-:Y:S01]  /*1ce0*/  FFMA R57, R57, R0, R56 ;  /* 0x0000000039397223 */ /* 0x000fe20000000038 */
[----:B------:R-:W-:-:S04]  /*1cf0*/  IMAD.WIDE.U32 R12, R2, UR6, R10 ;  /* 0x00000006020c7c25 */ /* 0x000fc8000f8e000a */
[----:B------:R-:W-:Y:S02]  /*1d00*/  F2FP.TF32.F32.PACK_B R57, R57 ;  /* 0x00000039ff39723e */ /* 0x000fe400024050ff */
[----:B------:R-:W-:-:S03]  /*1d10*/  IADD3 R23, P2, R4, R12, RZ ;  /* 0x0000000c04177210 */ /* 0x000fc60007f5e0ff */
[----:B------:R0:W-:Y:S01]  /*1d20*/  @P1 STG.E desc[UR14][R8.64+0x4], R57 ;  /* 0x0000043908001986 */ /* 0x0001e2000c10190e */
[----:B------:R-:W-:Y:S02]  /*1d30*/  IADD3.X R56, R5, R21, R13, P2, !PT ;  /* 0x0000001505387210 */ /* 0x000fe400017fe40d */
[----:B------:R-:W-:-:S04]  /*1d40*/  LEA R12, P2, R23, UR8, 0x2 ;  /* 0x00000008170c7c11 */ /* 0x000fc8000f8410ff */
[----:B------:R-:W-:-:S05]  /*1d50*/  LEA.HI.X R13, R23, UR9, R56, 0x2, P2 ;  /* 0x00000009170d7c11 */ /* 0x000fca00090f1438 */
[----:B------:R-:W2:Y:S01]  /*1d60*/  @P0 LDG.E.LTC128B R22, desc[UR14][R12.64] ;  /* 0x0000000e0c160981 */ /* 0x000ea2000c1e1920 */
[C---:B------:R-:W-:Y:S01]  /*1d70*/  IMAD.SHL.U32 R23, R20.reuse, 0x4, RZ ;  /* 0x0000000414177824 */ /* 0x040fe200078e00ff */
[----:B------:R-:W-:Y:S01]  /*1d80*/  SHF.L.U64.HI R19, R20, 0x2, R19 ;  /* 0x0000000214137819 */ /* 0x000fe20000010213 */
[----:B------:R-:W-:Y:S01]  /*1d90*/  BSSY B0, `(.L_x_24) ;  /* 0x000000b000007945 */ /* 0x000fe20003800000 */
[----:B------:R-:W-:Y:S02]  /*1da0*/  ISETP.GT.AND P1, PT, R16, 0x8, P3 ;  /* 0x000000081000780c */ /* 0x000fe40001f24270 */
[----:B------:R-:W-:Y:S02]  /*1db0*/  IADD3 R20, P2, R23, R8, RZ ;  /* 0x0000000817147210 */ /* 0x000fe40007f5e0ff */
[----:B--2---:R-:W-:-:S05]  /*1dc0*/  LOP3.LUT R21, R22, 0xffffe000, RZ, 0xc0, !PT ;  /* 0xffffe00016157812 */ /* 0x004fca00078ec0ff */
[----:B------:R-:W-:-:S04]  /*1dd0*/  FMUL R21, R21, R14 ;  /* 0x0000000e15157220 */ /* 0x000fc80000400000 */
[----:B------:R-:W-:Y:S01]  /*1de0*/  FFMA R89, R58, R0, R21 ;  /* 0x000000003a597223 */ /* 0x000fe20000000015 */
[----:B------:R-:W-:-:S04]  /*1df0*/  IMAD.X R21, R19, 0x1, R9, P2 ;  /* 0x0000000113157824 */ /* 0x000fc800010e0609 */
[----:B------:R-:W-:-:S05]  /*1e00*/  F2FP.TF32.F32.PACK_B R89, R89 ;  /* 0x00000059ff59723e */ /* 0x000fca00024050ff */
[----:B------:R0:W-:Y:S01]  /*1e10*/  @P0 STG.E desc[UR14][R20.64], R89 ;  /* 0x0000005914000986 */ /* 0x0001e2000c10190e */
[----:B------:R-:W-:Y:S05]  /*1e20*/  @!P1 BRA `(.L_x_25) ;  /* 0x0000000000049947 */ /* 0x000fea0003800000 */
[----:B------:R2:W5:Y:S02]  /*1e30*/  LDG.E.LTC128B R22, desc[UR14][R12.64+0x4] ;  /* 0x0000040e0c167981 */ /* 0x000564000c1e1920 */
.L_x_25:
[----:B------:R-:W-:Y:S05]  /*1e40*/  BSYNC B0 ;  /* 0x0000000000007941 */ /* 0x000fea0003800000 */
.L_x_24:
[----:B0----5:R-:W-:Y:S01]  /*1e50*/  LOP3.LUT R57, R22, 0xffffe000, RZ, 0xc0, !PT ;  /* 0xffffe00016397812 */ /* 0x021fe200078ec0ff */
[----:B------:R-:W-:Y:S01]  /*1e60*/  BSSY B0, `(.L_x_26) ;  /* 0x000000a000007945 */ /* 0x000fe20003800000 */
[----:B------:R-:W-:-:S03]  /*1e70*/  ISETP.GT.AND P3, PT, R15, 0x8, PT ;  /* 0x000000080f00780c */ /* 0x000fc60003f64270 */
[----:B------:R-:W-:Y:S01]  /*1e80*/  FMUL R56, R57, R14 ;  /* 0x0000000e39387220 */ /* 0x000fe20000400000 */
[----:B------:R-:W-:-:S03]  /*1e90*/  ISETP.GT.AND P0, PT, R16, RZ, P3 ;  /* 0x000000ff1000720c */ /* 0x000fc60001f04270 */
[----:B------:R-:W-:Y:S01]  /*1ea0*/  FFMA R59, R59, R0, R56 ;  /* 0x000000003b3b7223 */ /* 0x000fe20000000038 */
[----:B------:R-:W-:-:S04]  /*1eb0*/  P2R R56, PR, RZ, 0x8 ;  /* 0x00000008ff387803 */ /* 0x000fc80000000000 */
[----:B------:R-:W-:-:S05]  /*1ec0*/  F2FP.TF32.F32.PACK_B R59, R59 ;  /* 0x0000003bff3b723e */ /* 0x000fca00024050ff */
[----:B------:R0:W-:Y:S01]  /*1ed0*/  @P1 STG.E desc[UR14][R20.64+0x4], R59 ;  /* 0x0000043b14001986 */ /* 0x0001e2000c10190e */
[----:B------:R-:W-:Y:S05]  /*1ee0*/  @!P0 BRA `(.L_x_27) ;  /* 0x0000000000048947 */ /* 0x000fea0003800000 */
[----:B------:R3:W5:Y:S02]  /*1ef0*/  LDG.E.LTC128B R22, desc[UR14][R6.64+0x20] ;  /* 0x0000200e06167981 */ /* 0x000764000c1e1920 */
.L_x_27:
[----:B------:R-:W-:Y:S05]  /*1f00*/  BSYNC B0 ;  /* 0x0000000000007941 */ /* 0x000fea0003800000 */
.L_x_26:
[----:B-----5:R-:W-:Y:S01]  /*1f10*/  LOP3.LUT R57, R22, 0xffffe000, RZ, 0xc0, !PT ;  /* 0xffffe00016397812 */ /* 0x020fe200078ec0ff */
[----:B------:R-:W-:Y:S01]  /*1f20*/  BSSY B0, `(.L_x_28) ;  /* 0x000000a000007945 */ /* 0x000fe20003800000 */
[----:B------:R-:W-:-:S03]  /*1f30*/  ISETP.GT.AND P2, PT, R15, 0x9, PT ;  /* 0x000000090f00780c */ /* 0x000fc60003f44270 */
[----:B------:R-:W-:Y:S01]  /*1f40*/  FMUL R57, R57, R14 ;  /* 0x0000000e39397220 */ /* 0x000fe20000400000 */
[----:B------:R-:W-:Y:S02]  /*1f50*/  ISETP.GT.AND P1, PT, R16, RZ, P2 ;  /* 0x000000ff1000720c */ /* 0x000fe40001724270 */
[----:B------:R-:W-:Y:S01]  /*1f60*/  P2R R56, PR, RZ, 0x4 ;  /* 0x00000004ff387803 */ /* 0x000fe20000000000 */
[----:B------:R-:W-:-:S05]  /*1f70*/  FFMA R57, R60, R0, R57 ;  /* 0x000000003c397223 */ /* 0x000fca0000000039 */
[----:B------:R-:W-:-:S05]  /*1f80*/  F2FP.TF32.F32.PACK_B R57, R57 ;  /* 0x00000039ff39723e */ /* 0x000fca00024050ff */
[----:B------:R4:W-:Y:S01]  /*1f90*/  @P0 STG.E desc[UR14][R8.64+0x20], R57 ;  /* 0x0000203908000986 */ /* 0x0009e2000c10190e */
[----:B------:R-:W-:Y:S05]  /*1fa0*/  @!P1 BRA `(.L_x_29) ;  /* 0x0000000000049947 */ /* 0x000fea0003800000 */
[----:B------:R0:W5:Y:S02]  /*1fb0*/  LDG.E.LTC128B R22, desc[UR14][R6.64+0x24] ;  /* 0x0000240e06167981 */ /* 0x000164000c1e1920 */
.L_x_29:
[----:B------:R-:W-:Y:S05]  /*1fc0*/  BSYNC B0 ;  /* 0x0000000000007941 */ /* 0x000fea0003800000 */
.L_x_28:
[----:B----45:R-:W-:Y:S01]  /*1fd0*/  LOP3.LUT R57, R22, 0xffffe000, RZ, 0xc0, !PT ;  /* 0xffffe00016397812 */ /* 0x030fe200078ec0ff */
[----:B------:R-:W-:Y:S01]  /*1fe0*/  BSSY B0, `(.L_x_30) ;  /* 0x0000008000007945 */ /* 0x000fe20003800000 */
[----:B------:R-:W-:-:S03]  /*1ff0*/  ISETP.GT.AND P0, PT, R16, 0x8, P3 ;  /* 0x000000081000780c */ /* 0x000fc60001f04270 */
[----:B------:R-:W-:-:S04]  /*2000*/  FMUL R56, R57, R14 ;  /* 0x0000000e39387220 */ /* 0x000fc80000400000 */
[----:B------:R-:W-:-:S05]  /*2010*/  FFMA R61, R61, R0, R56 ;  /* 0x000000003d3d7223 */ /* 0x000fca0000000038 */
[----:B------:R-:W-:-:S05]  /*2020*/  F2FP.TF32.F32.PACK_B R61, R61 ;  /* 0x0000003dff3d723e */ /* 0x000fca00024050ff */
[----:B------:R4:W-:Y:S01]  /*2030*/  @P1 STG.E desc[UR14][R8.64+0x24], R61 ;  /* 0x0000243d08001986 */ /* 0x0009e2000c10190e */
[----:B------:R-:W-:Y:S05]  /*2040*/  @!P0 BRA `(.L_x_31) ;  /* 0x0000000000048947 */ /* 0x000fea0003800000 */
[----:B------:R0:W5:Y:S02]  /*2050*/  LDG.E.LTC128B R22, desc[UR14][R12.64+0x20] ;  /* 0x0000200e0c167981 */ /* 0x000164000c1e1920 */
.L_x_31:
[----:B------:R-:W-:Y:S05]  /*2060*/  BSYNC B0 ;  /* 0x0000000000007941 */ /* 0x000fea0003800000 */
.L_x_30:
[----:B-----5:R-:W-:Y:S01]  /*2070*/  LOP3.LUT R57, R22, 0xffffe000, RZ, 0xc0, !PT ;  /* 0xffffe00016397812 */ /* 0x020fe200078ec0ff */
[----:B------:R-:W-:Y:S01]  /*2080*/  BSSY B0, `(.L_x_32) ;  /* 0x0000009000007945 */ /* 0x000fe20003800000 */
[----:B------:R-:W-:-:S03]  /*2090*/  ISETP.GT.AND P1, PT, R16, 0x8, P2 ;  /* 0x000000081000780c */ /* 0x000fc60001724270 */
[----:B------:R-:W-:-:S04]  /*20a0*/  FMUL R57, R57, R14 ;  /* 0x0000000e39397220 */ /* 0x000fc80000400000 */
[----:B0-----:R-:W-:Y:S01]  /*20b0*/  FFMA R59, R62, R0, R57 ;  /* 0x000000003e3b7223 */ /* 0x001fe20000000039 */
[----:B------:R-:W-:-:S04]  /*20c0*/  IMAD.SHL.U32 R57, R17, 0x4, RZ ;  /* 0x0000000411397824 */ /* 0x000fc800078e00ff */
[----:B------:R-:W-:-:S05]  /*20d0*/  F2FP.TF32.F32.PACK_B R59, R59 ;  /* 0x0000003bff3b723e */ /* 0x000fca00024050ff */
[----:B------:R0:W-:Y:S01]  /*20e0*/  @P0 STG.E desc[UR14][R20.64+0x20], R59 ;  /* 0x0000203b14000986 */ /* 0x0001e2000c10190e */
[----:B------:R-:W-:Y:S05]  /*20f0*/  @!P1 BRA `(.L_x_33) ;  /* 0x0000000000049947 */ /* 0x000fea0003800000 */
[----:B------:R0:W5:Y:S02]  /*2100*/  LDG.E.LTC128B R22, desc[UR14][R12.64+0x24] ;  /* 0x0000240e0c167981 */ /* 0x000164000c1e1920 */
.L_x_33:
[----:B------:R-:W-:Y:S05]  /*2110*/  BSYNC B0 ;  /* 0x0000000000007941 */ /* 0x000fea0003800000 */
.L_x_32:
[----:B0----5:R-:W-:Y:S01]  /*2120*/  LOP3.LUT R59, R22, 0xffffe000, RZ, 0xc0, !PT ;  /* 0xffffe000163b7812 */ /* 0x021fe200078ec0ff */
[----:B------:R-:W-:Y:S01]  /*2130*/  BSSY B0, `(.L_x_34) ;  /* 0x000000d000007945 */ /* 0x000fe20003800000 */
[----:B------:R-:W-:Y:S02]  /*2140*/  SHF.L.U64.HI R17, R17, 0x2, R18 ;  /* 0x0000000211117819 */ /* 0x000fe40000010212 */
[----:B------:R-:W-:Y:S01]  /*2150*/  IADD3 R18, P0, P2, R57, R8, R23 ;  /* 0x0000000839127210 */ /* 0x000fe20007a1e017 */
[----:B------:R-:W-:Y:S01]  /*2160*/  FMUL R56, R59, R14 ;  /* 0x0000000e3b387220 */ /* 0x000fe20000400000 */
[----:B------:R-:W-:Y:S02]  /*2170*/  ISETP.GT.AND P3, PT, R15, 0x10, PT ;  /* 0x000000100f00780c */ /* 0x000fe40003f64270 */
[----:B------:R-:W-:Y:S01]  /*2180*/  IADD3.X R19, R17, R9, R19, P0, P2 ;  /* 0x0000000911137210 */ /* 0x000fe200007e4413 */
[----:B------:R-:W-:Y:S01]  /*2190*/  FFMA R63, R63, R0, R56 ;  /* 0x000000003f3f7223 */ /* 0x000fe20000000038 */
[----:B------:R-:W-:-:S02]  /*21a0*/  ISETP.GT.AND P0, PT, R16, RZ, P3 ;  /* 0x000000ff1000720c */ /* 0x000fc40001f04270 */
[----:B------:R-:W-:Y:S02]  /*21b0*/  P2R R23, PR, RZ, 0x8 ;  /* 0x00000008ff177803 */ /* 0x000fe40000000000 */
[----:B------:R-:W-:-:S05]  /*21c0*/  F2FP.TF32.F32.PACK_B R63, R63 ;  /* 0x0000003fff3f723e */ /* 0x000fca00024050ff */
[----:B------:R0:W-:Y:S04]  /*21d0*/  @P1 STG.E desc[UR14][R20.64+0x24], R63 ;  /* 0x0000243f14001986 */ /* 0x0001e8000c10190e */
[----:B------:R-:W-:Y:S05]  /*21e0*/  @!P0 BRA `(.L_x_35) ;  /* 0x0000000000048947 */ /* 0x000fea0003800000 */
[----:B------:R0:W5:Y:S02]  /*21f0*/  LDG.E.LTC128B R22, desc[UR14][R6.64+0x40] ;  /* 0x0000400e06167981 */ /* 0x000164000c1e1920 */
.L_x_35:
[----:B------:R-:W-:Y:S05]  /*2200*/  BSYNC B0 ;  /* 0x0000000000007941 */ /* 0x000fea0003800000 */
.L_x_34:
[----:B-----5:R-:W-:Y:S01]  /*2210*/  LOP3.LUT R23, R22, 0xffffe000, RZ, 0xc0, !PT ;  /* 0xffffe00016177812 */ /* 0x020fe200078ec0ff */
[----:B------:R-:W-:Y:S01]  /*2220*/  BSSY B0, `(.L_x_36) ;  /* 0x000000a000007945 */ /* 0x000fe20003800000 */
[----:B------:R-:W-:-:S03]  /*2230*/  ISETP.GT.AND P1, PT, R15, 0x11, PT ;  /* 0x000000110f00780c */ /* 0x000fc60003f24270 */
[----:B------:R-:W-:-:S04]  /*2240*/  FMUL R23, R23, R14 ;  /* 0x0000000e17177220 */ /* 0x000fc80000400000 */
[----:B------:R-:W-:-:S05]  /*2250*/  FFMA R23, R64, R0, R23 ;  /* 0x0000000040177223 */ /* 0x000fca0000000017 */
[----:B------:R-:W-:-:S05]  /*2260*/  F2FP.TF32.F32.PACK_B R23, R23 ;  /* 0x00000017ff17723e */ /* 0x000fca00024050ff */
[----:B------:R1:W-:Y:S01]  /*2270*/  @P0 STG.E desc[UR14][R8.64+0x40], R23 ;  /* 0x0000401708000986 */ /* 0x0003e2000c10190e */
[----:B------:R-:W-:Y:S02]  /*2280*/  ISETP.GT.AND P0, PT, R16, RZ, P1 ;  /* 0x000000ff1000720c */ /* 0x000fe40000f04270 */
[----:B-1----:R-:W-:-:S11]  /*2290*/  P2R R23, PR, RZ, 0x2 ;  /* 0x00000002ff177803 */ /* 0x002fd60000000000 */
[----:B------:R-:W-:Y:S05]  /*22a0*/  @!P0 BRA `(.L_x_37) ;  /* 0x0000000000048947 */ /* 0x000fea0003800000 */
[----:B------:R1:W5:Y:S02]  /*22b0*/  LDG.E.LTC128B R22, desc[UR14][R6.64+0x44] ;  /* 0x0000440e06167981 */ /* 0x000364000c1e1920 */
.L_x_37:
[----:B------:R-:W-:Y:S05]  /*22c0*/  BSYNC B0 ;  /* 0x0000000000007941 */ /* 0x000fea0003800000 */
.L_x_36:
[----:B-----5:R-:W-:Y:S01]  /*22d0*/  LOP3.LUT R23, R22, 0xffffe000, RZ, 0xc0, !PT ;  /* 0xffffe00016177812 */ /* 0x020fe200078ec0ff */
[----:B------:R-:W-:Y:S04]  /*22e0*/  BSSY B0, `(.L_x_38) ;  /* 0x0000008000007945 */ /* 0x000fe80003800000 */
[----:B------:R-:W-:-:S04]  /*22f0*/  FMUL R56, R23, R14 ;  /* 0x0000000e17387220 */ /* 0x000fc80000400000 */
[----:B------:R-:W-:-:S05]  /*2300*/  FFMA R65, R65, R0, R56 ;  /* 0x0000000041417223 */ /* 0x000fca0000000038 */
[----:B------:R-:W-:-:S05]  /*2310*/  F2FP.TF32.F32.PACK_B R65, R65 ;  /* 0x00000041ff41723e */ /* 0x000fca00024050ff */
[----:B------:R0:W-:Y:S01]  /*2320*/  @P0 STG.E desc[UR14][R8.64+0x44], R65 ;  /* 0x0000444108000986 */ /* 0x0001e2000c10190e */
[----:B------:R-:W-:-:S13]  /*2330*/  ISETP.GT.AND P0, PT, R16, 0x8, P3 ;  /* 0x000000081000780c */ /* 0x000fda0001f04270 */
[----:B0-----:R-:W-:Y:S05]  /*2340*/  @!P0 BRA `(.L_x_39) ;  /* 0x0000000000048947 */ /* 0x001fea0003800000 */
[----:B------:R0:W5:Y:S02]  /*2350*/  LDG.E.LTC128B R22, desc[UR14][R12.64+0x40] ;  /* 0x0000400e0c167981 */ /* 0x000164000c1e1920 */
.L_x_39:
[----:B------:R-:W-:Y:S05]  /*2360*/  BSYNC B0 ;  /* 0x0000000000007941 */ /* 0x000fea0003800000 */
.L_x_38:
[----:B-----5:R-:W-:Y:S01]  /*2370*/  LOP3.LUT R23, R22, 0xffffe000, RZ, 0xc0, !PT ;  /* 0xffffe00016177812 */ /* 0x020fe200078ec0ff */
[----:B------:R-:W-:Y:S01]  /*2380*/  BSSY B0, `(.L_x_40) ;  /* 0x000000b000007945 */ /* 0x000fe20003800000 */
[----:B------:R-:W-:-:S03]  /*2390*/  IMAD.MOV.U32 R56, RZ, RZ, R22 ;  /* 0x000000ffff387224 */ /* 0x000fc600078e0016 */
[----:B------:R-:W-:-:S04]  /*23a0*/  FMUL R23, R23, R14 ;  /* 0x0000000e17177220 */ /* 0x000fc80000400000 */
[----:B----4-:R-:W-:-:S05]  /*23b0*/  FFMA R61, R66, R0, R23 ;  /* 0x00000000423d7223 */ /* 0x010fca0000000017 */
[----:B------:R-:W-:-:S05]  /*23c0*/  F2FP.TF32.F32.PACK_B R61, R61 ;  /* 0x0000003dff3d723e */ /* 0x000fca00024050ff */
[----:B------:R4:W-:Y:S01]  /*23d0*/  @P0 STG.E desc[UR14][R20.64+0x40], R61 ;  /* 0x0000403d14000986 */ /* 0x0009e2000c10190e */
[----:B------:R-:W-:-:S05]  /*23e0*/  IADD3 R59, P0, R2, 0x40, RZ ;  /* 0x00000040023b7810 */ /* 0x000fca0007f1e0ff */
[----:B------:R-:W-:Y:S01]  /*23f0*/  IMAD.X R23, RZ, RZ, R3, P0 ;  /* 0x000000ffff177224 */ /* 0x000fe200000e0603 */
[----:B------:R-:W-:-:S13]  /*2400*/  ISETP.GT.AND P0, PT, R16, 0x8, P1 ;  /* 0x000000081000780c */ /* 0x000fda0000f04270 */
[----:B----4-:R-:W-:Y:S05]  /*2410*/  @!P0 BRA `(.L_x_41) ;  /* 0x0000000000048947 */ /* 0x010fea0003800000 */
[----:B------:R4:W5:Y:S02]  /*2420*/  LDG.E.LTC128B R56, desc[UR14][R12.64+0x44] ;  /* 0x0000440e0c387981 */ /* 0x000964000c1e1920 */
.L_x_41:
[----:B------:R-:W-:Y:S05]  /*2430*/  BSYNC B0 ;  /* 0x0000000000007941 */ /* 0x000fea0003800000 */
.L_x_40:
[----:B-----5:R-:W-:Y:S01]  /*2440*/  LOP3.LUT R3, R56, 0xffffe000, RZ, 0xc0, !PT ;  /* 0xffffe00038037812 */ /* 0x020fe200078ec0ff */
[----:B------:R-:W-:Y:S01]  /*2450*/  IMAD.WIDE.U32 R10, R59, UR6, R10 ;  /* 0x000000063b0a7c25 */ /* 0x000fe2000f8e000a */
[----:B------:R-:W-:Y:S01]  /*2460*/  ISETP.GT.AND P2, PT, R15, 0x18, PT ;  /* 0x000000180f00780c */ /* 0x000fe20003f44270 */
[----:B------:R-:W-:Y:S02]  /*2470*/  BSSY B0, `(.L_x_42) ;  /* 0x0000013000007945 */ /* 0x000fe40003800000 */
[----:B------:R-:W-:-:S04]  /*2480*/  FMUL R2, R3, R14 ;  /* 0x0000000e03027220 */ /* 0x000fc80000400000 */
[----:B------:R-:W-:Y:S01]  /*2490*/  FFMA R67, R67, R0, R2 ;  /* 0x0000000043437223 */ /* 0x000fe20000000002 */
[----:B------:R-:W-:Y:S02]  /*24a0*/  IMAD R2, R23, UR6, RZ ;  /* 0x0000000617027c24 */ /* 0x000fe4000f8e02ff */
[C---:B------:R-:W-:Y:S02]  /*24b0*/  IMAD.WIDE.U32 R22, R59.reuse, UR6, R4 ;  /* 0x000000063b167c25 */ /* 0x040fe4000f8e0004 */
[----:B------:R-:W-:Y:S02]  /*24c0*/  F2FP.TF32.F32.PACK_B R67, R67 ;  /* 0x00000043ff43723e */ /* 0x000fe400024050ff */
[----:B------:R-:W-:-:S03]  /*24d0*/  IMAD R61, R59, UR7, R2 ;  /* 0x000000073b3d7c24 */ /* 0x000fc6000f8e0202 */
[----:B------:R0:W-:Y:S01]  /*24e0*/  @P0 STG.E desc[UR14][R20.64+0x44], R67 ;  /* 0x0000444314000986 */ /* 0x0001e2000c10190e */
[----:B------:R-:W-:Y:S01]  /*24f0*/  IMAD.IADD R3, R23, 0x1, R61 ;  /* 0x0000000117037824 */ /* 0x000fe200078e023d */
[----:B------:R-:W-:-:S04]  /*2500*/  LEA R2, P0, R22, UR8, 0x2 ;  /* 0x0000000816027c11 */ /* 0x000fc8000f8010ff */
[----:B------:R-:W-:Y:S02]  /*2510*/  LEA.HI.X R3, R22, UR9, R3, 0x2, P0 ;  /* 0x0000000916037c11 */ /* 0x000fe400080f1403 */
[----:B------:R-:W-:-:S04]  /*2520*/  IADD3 R10, P0, R4, R10, RZ ;  /* 0x0000000a040a7210 */ /* 0x000fc80007f1e0ff */
[----:B------:R-:W-:Y:S02]  /*2530*/  IADD3.X R5, R5, R61, R11, P0, !PT ;  /* 0x0000003d05057210 */ /* 0x000fe400007fe40b */
[----:B------:R-:W-:-:S04]  /*2540*/  LEA R4, P0, R10, UR8, 0x2 ;  /* 0x000000080a047c11 */ /* 0x000fc8000f8010ff */
[----:B------:R-:W-:Y:S02]  /*2550*/  LEA.HI.X R5, R10, UR9, R5, 0x2, P0 ;  /* 0x000000090a057c11 */ /* 0x000fe400080f1405 */
[----:B------:R-:W-:Y:S02]  /*2560*/  ISETP.GT.AND P0, PT, R16, RZ, P2 ;  /* 0x000000ff1000720c */ /* 0x000fe40001704270 */
[----:B------:R-:W-:-:S11]  /*2570*/  P2R R10, PR, RZ, 0x4 ;  /* 0x00000004ff0a7803 */ /* 0x000fd60000000000 */
[----:B0-----:R-:W-:Y:S05]  /*2580*/  @!P0 BRA `(.L_x_43) ;  /* 0x0000000000048947 */ /* 0x001fea0003800000 */
[----:B------:R0:W5:Y:S02]  /*2590*/  LDG.E.LTC128B R56, desc[UR14][R6.64+0x60] ;  /* 0x0000600e06387981 */ /* 0x000164000c1e1920 */
.L_x_43:
[----:B------:R-:W-:Y:S05]  /*25a0*/  BSYNC B0 ;  /* 0x0000000000007941 */ /* 0x000fea0003800000 */
.L_x_42:
[----:B-----5:R-:W-:Y:S01]  /*25b0*/  LOP3.LUT R11, R56, 0xffffe000, RZ, 0xc0, !PT ;  /* 0xffffe000380b7812 */ /* 0x020fe200078ec0ff */
[----:B------:R-:W-:Y:S01]  /*25c0*/  BSSY B0, `(.L_x_44) ;  /* 0x000000a000007945 */ /* 0x000fe20003800000 */
[----:B------:R-:W-:-:S03]  /*25d0*/  ISETP.GT.AND P1, PT, R15, 0x19, PT ;  /* 0x000000190f00780c */ /* 0x000fc60003f24270 */
[----:B------:R-:W-:Y:S01]  /*25e0*/  FMUL R11, R11, R14 ;  /* 0x0000000e0b0b7220 */ /* 0x000fe20000400000 */
[----:B------:R-:W-:-:S03]  /*25f0*/  P2R R10, PR, RZ, 0x2 ;  /* 0x00000002ff0a7803 */ /* 0x000fc60000000000 */
[----:B------:R-:W-:-:S05]  /*2600*/  FFMA R11, R68, R0, R11 ;  /* 0x00000000440b7223 */ /* 0x000fca000000000b */
[----:B------:R-:W-:-:S05]  /*2610*/  F2FP.TF32.F32.PACK_B R11, R11 ;  /* 0x0000000bff0b723e */ /* 0x000fca00024050ff */
[----:B------:R0:W-:Y:S01]  /*2620*/  @P0 STG.E desc[UR14][R8.64+0x60], R11 ;  /* 0x0000600b08000986 */ /* 0x0001e2000c10190e */
[----:B------:R-:W-:-:S13]  /*2630*/  ISETP.GT.AND P0, PT, R16, RZ, P1 ;  /* 0x000000ff1000720c */ /* 0x000fda0000f04270 */
[----:B0-----:R-:W-:Y:S05]  /*2640*/  @!P0 BRA `(.L_x_45) ;  /* 0x0000000000048947 */ /* 0x001fea0003800000 */
[----:B------:R0:W5:Y:S02]  /*2650*/  LDG.E.LTC128B R56, desc[UR14][R6.64+0x64] ;  /* 0x0000640e06387981 */ /* 0x000164000c1e1920 */
.L_x_45:
[----:B------:R-:W-:Y:S05]  /*2660*/  BSYNC B0 ;  /* 0x0000000000007941 */ /* 0x000fea0003800000 */
.L_x_44:
        /* <DEDUP_REMOVED lines=9> */
.L_x_47:
[----:B------:R-:W-:Y:S05]  /*2700*/  BSYNC B0 ;  /* 0x0000000000007941 */ /* 0x000fea0003800000 */
.L_x_46:
        /* <DEDUP_REMOVED lines=9> */
.L_x_49:
[----:B------:R-:W-:Y:S05]  /*27a0*/  BSYNC B0 ;  /* 0x0000000000007941 */ /* 0x000fea0003800000 */
.L_x_48:
[----:B-----5:R-:W-:Y:S01]  /*27b0*/  LOP3.LUT R11, R56, 0xffffe000, RZ, 0xc0, !PT ;  /* 0xffffe000380b7812 */ /* 0x020fe200078ec0ff */
[----:B------:R-:W-:Y:S01]  /*27c0*/  BSSY B0, `(.L_x_50) ;  /* 0x000000a000007945 */ /* 0x000fe20003800000 */
[----:B------:R-:W-:-:S03]  /*27d0*/  ISETP.GT.AND P2, PT, R15, 0x20, PT ;  /* 0x000000200f00780c */ /* 0x000fc60003f44270 */
[----:B------:R-:W-:-:S04]  /*27e0*/  FMUL R10, R11, R14 ;  /* 0x0000000e0b0a7220 */ /* 0x000fc80000400000 */
[----:B------:R-:W-:Y:S01]  /*27f0*/  FFMA R71, R71, R0, R10 ;  /* 0x0000000047477223 */ /* 0x000fe2000000000a */
[----:B------:R-:W-:-:S04]  /*2800*/  P2R R10, PR, RZ, 0x4 ;  /* 0x00000004ff0a7803 */ /* 0x000fc80000000000 */
[----:B------:R-:W-:-:S05]  /*2810*/  F2FP.TF32.F32.PACK_B R71, R71 ;  /* 0x00000047ff47723e */ /* 0x000fca00024050ff */
[----:B------:R0:W-:Y:S01]  /*2820*/  @P0 STG.E desc[UR14][R20.64+0x64], R71 ;  /* 0x0000644714000986 */ /* 0x0001e2000c10190e */
[----:B------:R-:W-:-:S13]  /*2830*/  ISETP.GT.AND P0, PT, R16, RZ, P2 ;  /* 0x000000ff1000720c */ /* 0x000fda0001704270 */
[----:B0-----:R-:W-:Y:S05]  /*2840*/  @!P0 BRA `(.L_x_51) ;  /* 0x0000000000048947 */ /* 0x001fea0003800000 */
[----:B------:R0:W5:Y:S02]  /*2850*/  LDG.E.LTC128B R56, desc[UR14][R6.64+0x80] ;  /* 0x0000800e06387981 */ /* 0x000164000c1e1920 */
.L_x_51:
[----:B------:R-:W-:Y:S05]  /*2860*/  BSYNC B0 ;  /* 0x0000000000007941 */ /* 0x000fea0003800000 */
.L_x_50:
        /* <DEDUP_REMOVED lines=11> */
.L_x_53:
[----:B------:R-:W-:Y:S05]  /*2920*/  BSYNC B0 ;  /* 0x0000000000007941 */ /* 0x000fea0003800000 */
.L_x_52:
        /* <DEDUP_REMOVED lines=9> */
.L_x_55:
[----:B------:R-:W-:Y:S05]  /*29c0*/  BSYNC B0 ;  /* 0x0000000000007941 */ /* 0x000fea0003800000 */
.L_x_54:
        /* <DEDUP_REMOVED lines=9> */
.L_x_57:
[----:B------:R-:W-:Y:S05]  /*2a60*/  BSYNC B0 ;  /* 0x0000000000007941 */ /* 0x000fea0003800000 */
.L_x_56:
        /* <DEDUP_REMOVED lines=11> */
.L_x_59:
[----:B------:R-:W-:Y:S05]  /*2b20*/  BSYNC B0 ;  /* 0x0000000000007941 */ /* 0x000fea0003800000 */
.L_x_58:
[----:B-----5:R-:W-:Y:S01]  /*2b30*/  LOP3.LUT R11, R56, 0xffffe000, RZ, 0xc0, !PT ;  /* 0xffffe000380b7812 */ /* 0x020fe200078ec0ff */
[----:B------:R-:W-:Y:S01]  /*2b40*/  BSSY B0, `(.L_x_60) ;  /* 0x0000009000007945 */ /* 0x000fe20003800000 */
[----:B------:R-:W-:-:S03]  /*2b50*/  ISETP.GT.AND P4, PT, R15, 0x29, PT ;  /* 0x000000290f00780c */ /* 0x000fc60003f84270 */
[----:B------:R-:W-:-:S04]  /*2b60*/  FMUL R11, R11, R14 ;  /* 0x0000000e0b0b7220 */ /* 0x000fc80000400000 */
[----:B------:R-:W-:-:S05]  /*2b70*/  FFMA R11, R76, R0, R11 ;  /* 0x000000004c0b7223 */ /* 0x000fca000000000b */
[----:B------:R-:W-:-:S05]  /*2b80*/  F2FP.TF32.F32.PACK_B R11, R11 ;  /* 0x0000000bff0b723e */ /* 0x000fca00024050ff */
[----:B------:R0:W-:Y:S01]  /*2b90*/  @P0 STG.E desc[UR14][R8.64+0xa0], R11 ;  /* 0x0000a00b08000986 */ /* 0x0001e2000c10190e */
[----:B------:R-:W-:-:S13]  /*2ba0*/  ISETP.GT.AND P0, PT, R16, RZ, P4 ;  /* 0x000000ff1000720c */ /* 0x000fda0002704270 */
[----:B0-----:R-:W-:Y:S05]  /*2bb0*/  @!P0 BRA `(.L_x_61) ;  /* 0x0000000000048947 */ /* 0x001fea0003800000 */
[----:B------:R0:W5:Y:S02]  /*2bc0*/  LDG.E.LTC128B R56, desc[UR14][R6.64+0xa4] ;  /* 0x0000a40e06387981 */ /* 0x000164000c1e1920 */
.L_x_61:
[----:B------:R-:W-:Y:S05]  /*2bd0*/  BSYNC B0 ;  /* 0x0000000000007941 */ /* 0x000fea0003800000 */
.L_x_60:
        /* <DEDUP_REMOVED lines=9> */
.L_x_63:
[----:B------:R-:W-:Y:S05]  /*2c70*/  BSYNC B0 ;  /* 0x0000000000007941 */ /* 0x000fea0003800000 */
.L_x_62:
        /* <DEDUP_REMOVED lines=9> */
.L_x_65:
[----:B------:R-:W-:Y:S05]  /*2d10*/  BSYNC B0 ;  /* 0x0000000000007941 */ /* 0x000fea0003800000 */
.L_x_64:
        /* <DEDUP_REMOVED lines=10> */
.L_x_67:
[----:B------:R-:W-:Y:S05]  /*2dc0*/  BSYNC B0 ;  /* 0x0000000000007941 */ /* 0x000fea0003800000 */
.L_x_66:
        /* <DEDUP_REMOVED lines=10> */
.L_x_69:
[----:B------:R-:W-:Y:S05]  /*2e70*/  BSYNC B0 ;  /* 0x0000000000007941 */ /* 0x000fea0003800000 */
.L_x_68:
        /* <DEDUP_REMOVED lines=9> */
.L_x_71:
[----:B------:R-:W-:Y:S05]  /*2f10*/  BSYNC B0 ;  /* 0x0000000000007941 */ /* 0x000fea0003800000 */
.L_x_70:
        /* <DEDUP_REMOVED lines=9> */
.L_x_73:
[----:B------:R-:W-:Y:S05]  /*2fb0*/  BSYNC B0 ;  /* 0x0000000000007941 */ /* 0x000fea0003800000 */
.L_x_72:
        /* <DEDUP_REMOVED lines=10> */
.L_x_75:
[----:B------:R-:W-:Y:S05]  /*3060*/  BSYNC B0 ;  /* 0x0000000000007941 */ /* 0x000fea0003800000 */
.L_x_74:
[----:B-----5:R-:W-:Y:S01]  /*3070*/  LOP3.LUT R11, R56, 0xffffe000, RZ, 0xc0, !PT ;  /* 0xffffe000380b7812 */ /* 0x020fe200078ec0ff */
[----:B------:R-:W-:Y:S04]  /*3080*/  BSSY B0, `(.L_x_76) ;  /* 0x000000d000007945 */ /* 0x000fe80003800000 */
[----:B------:R-:W-:-:S04]  /*3090*/  FMUL R11, R11, R14 ;  /* 0x0000000e0b0b7220 */ /* 0x000fc80000400000 */
[----:B------:R-:W-:-:S05]  /*30a0*/  FFMA R59, R84, R0, R11 ;  /* 0x00000000543b7223 */ /* 0x000fca000000000b */
[----:B------:R-:W-:-:S05]  /*30b0*/  F2FP.TF32.F32.PACK_B R59, R59 ;  /* 0x0000003bff3b723e */ /* 0x000fca00024050ff */
[----:B------:R0:W-:Y:S01]  /*30c0*/  @P0 STG.E desc[UR14][R8.64+0xe0], R59 ;  /* 0x0000e03b08000986 */ /* 0x0001e2000c10190e */
[----:B------:R-:W-:-:S05]  /*30d0*/  IADD3 R22, P0, R57, R20, RZ ;  /* 0x0000001439167210 */ /* 0x000fca0007f1e0ff */
[----:B------:R-:W-:Y:S01]  /*30e0*/  IMAD.X R23, R17, 0x1, R21, P0 ;  /* 0x0000000111177824 */ /* 0x000fe200000e0615 */
[----:B------:R-:W-:-:S05]  /*30f0*/  IADD3 R10, P0, R57, R8, RZ ;  /* 0x00000008390a7210 */ /* 0x000fca0007f1e0ff */
[----:B------:R-:W-:Y:S01]  /*3100*/  IMAD.X R11, R17, 0x1, R9, P0 ;  /* 0x00000001110b7824 */ /* 0x000fe200000e0609 */
[----:B------:R-:W-:-:S04]  /*3110*/  ISETP.GT.AND P0, PT, R15, 0x39, PT ;  /* 0x000000390f00780c */ /* 0x000fc80003f04270 */
[----:B------:R-:W-:-:S13]  /*3120*/  ISETP.GT.AND P5, PT, R16, RZ, P0 ;  /* 0x000000ff1000720c */ /* 0x000fda00007a4270 */
[----:B0-----:R-:W-:Y:S05]  /*3130*/  @!P5 BRA `(.L_x_77) ;  /* 0x000000000004d947 */ /* 0x001fea0003800000 */
[----:B------:R0:W5:Y:S02]  /*3140*/  LDG.E.LTC128B R56, desc[UR14][R6.64+0xe4] ;  /* 0x0000e40e06387981 */ /* 0x000164000c1e1920 */
.L_x_77:
[----:B------:R-:W-:Y:S05]  /*3150*/  BSYNC B0 ;  /* 0x0000000000007941 */ /* 0x000fea0003800000 */
.L_x_76:
[----:B01-3-5:R-:W-:Y:S01]  /*3160*/  LOP3.LUT R7, R56, 0xffffe000, RZ, 0xc0, !PT ;  /* 0xffffe00038077812 */ /* 0x02bfe200078ec0ff */
        /* <DEDUP_REMOVED lines=8> */
.L_x_79:
[----:B------:R-:W-:Y:S05]  /*31f0*/  BSYNC B0 ;  /* 0x0000000000007941 */ /* 0x000fea0003800000 */
.L_x_78:
[----:B-----5:R-:W-:Y:S01]  /*3200*/  LOP3.LUT R7, R56, 0xffffe000, RZ, 0xc0, !PT ;  /* 0xffffe00038077812 */ /* 0x020fe200078ec0ff */
[----:B------:R-:W-:Y:S04]  /*3210*/  BSSY B0, `(.L_x_80) ;  /* 0x0000008000007945 */ /* 0x000fe80003800000 */
[----:B------:R-:W-:-:S04]  /*3220*/  FMUL R7, R7, R14 ;  /* 0x0000000e07077220 */ /* 0x000fc80000400000 */
[----:B------:R-:W-:-:S05]  /*3230*/  FFMA R7, R86, R0, R7 ;  /* 0x0000000056077223 */ /* 0x000fca0000000007 */
[----:B------:R-:W-:-:S05]  /*3240*/  F2FP.TF32.F32.PACK_B R7, R7 ;  /* 0x00000007ff07723e */ /* 0x000fca00024050ff */
[----:B------:R1:W-:Y:S01]  /*3250*/  @P5 STG.E desc[UR14][R20.64+0xe0], R7 ;  /* 0x0000e00714005986 */ /* 0x0003e2000c10190e */
[----:B------:R-:W-:-:S13]  /*3260*/  ISETP.GT.AND P5, PT, R16, 0x8, P0 ;  /* 0x000000081000780c */ /* 0x000fda00007a4270 */
[----:B-1----:R-:W-:Y:S05]  /*3270*/  @!P5 BRA `(.L_x_81) ;  /* 0x000000000004d947 */ /* 0x002fea0003800000 */
[----:B------:R1:W5:Y:S02]  /*3280*/  LDG.E.LTC128B R56, desc[UR14][R12.64+0xe4] ;  /* 0x0000e40e0c387981 */ /* 0x000364000c1e1920 */
.L_x_81:
[----:B------:R-:W-:Y:S05]  /*3290*/  BSYNC B0 ;  /* 0x0000000000007941 */ /* 0x000fea0003800000 */
.L_x_80:
[----:B-----5:R-:W-:-:S05]  /*32a0*/  LOP3.LUT R7, R56, 0xffffe000, RZ, 0xc0, !PT ;  /* 0xffffe00038077812 */ /* 0x020fca00078ec0ff */
[----:B------:R-:W-:-:S04]  /*32b0*/  FMUL R6, R7, R14 ;  /* 0x0000000e07067220 */ /* 0x000fc80000400000 */
[----:B------:R-:W-:-:S05]  /*32c0*/  FFMA R87, R87, R0, R6 ;  /* 0x0000000057577223 */ /* 0x000fca0000000006 */
[----:B------:R-:W-:-:S05]  /*32d0*/  F2FP.TF32.F32.PACK_B R87, R87 ;  /* 0x00000057ff57723e */ /* 0x000fca00024050ff */
[----:B------:R3:W-:Y:S01]  /*32e0*/  @P5 STG.E desc[UR14][R20.64+0xe4], R87 ;  /* 0x0000e45714005986 */ /* 0x0007e2000c10190e */
[----:B------:R-:W-:-:S04]  /*32f0*/  ISETP.GT.AND P5, PT, R15, RZ, PT ;  /* 0x000000ff0f00720c */ /* 0x000fc80003fa4270 */
[----:B------:R-:W-:-:S13]  /*3300*/  ISETP.GT.AND P5, PT, R16, 0x40, P5 ;  /* 0x000000401000780c */ /* 0x000fda0002fa4270 */
[----:B------:R-:W2:Y:S01]  /*3310*/  @P5 LDG.E.LTC128B R56, desc[UR14][R2.64] ;  /* 0x0000000e02385981 */ /* 0x000ea2000c1e1920 */
[----:B------:R-:W-:Y:S01]  /*3320*/  BSSY B0, `(.L_x_82) ;  /* 0x000000a000007945 */ /* 0x000fe20003800000 */
[----:B--2---:R-:W-:-:S05]  /*3330*/  LOP3.LUT R7, R56, 0xffffe000, RZ, 0xc0, !PT ;  /* 0xffffe00038077812 */ /* 0x004fca00078ec0ff */
[----:B------:R-:W-:-:S04]  /*3340*/  FMUL R7, R7, R14 ;  /* 0x0000000e07077220 */ /* 0x000fc80000400000 */
[----:B------:R-:W-:-:S05]  /*3350*/  FFMA R7, R24, R0, R7 ;  /* 0x0000000018077223 */ /* 0x000fca0000000007 */
[----:B------:R-:W-:-:S05]  /*3360*/  F2FP.TF32.F32.PACK_B R7, R7 ;  /* 0x00000007ff07723e */ /* 0x000fca00024050ff */
[----:B------:R3:W-:Y:S01]  /*3370*/  @P5 STG.E desc[UR14][R10.64], R7 ;  /* 0x000000070a005986 */ /* 0x0007e2000c10190e */
[----:B------:R-:W-:-:S04]  /*3380*/  ISETP.GT.AND P5, PT, R15, 0x1, PT ;  /* 0x000000010f00780c */ /* 0x000fc80003fa4270 */
[----:B------:R-:W-:-:S13]  /*3390*/  ISETP.GT.AND P5, PT, R16, 0x40, P5 ;  /* 0x000000401000780c */ /* 0x000fda0002fa4270 */
[----:B---3--:R-:W-:Y:S05]  /*33a0*/  @!P5 BRA `(.L_x_83) ;  /* 0x000000000004d947 */ /* 0x008fea0003800000 */
[----:B------:R2:W5:Y:S02]  /*33b0*/  LDG.E.LTC128B R56, desc[UR14][R2.64+0x4] ;  /* 0x0000040e02387981 */ /* 0x000564000c1e1920 */
.L_x_83:
[----:B------:R-:W-:Y:S05]  /*33c0*/  BSYNC B0 ;  /* 0x0000000000007941 */ /* 0x000fea0003800000 */
.L_x_82:
[----:B-----5:R-:W-:Y:S01]  /*33d0*/  LOP3.LUT R7, R56, 0xffffe000, RZ, 0xc0, !PT ;  /* 0xffffe00038077812 */ /* 0x020fe200078ec0ff */
[----:B------:R-:W-:Y:S04]  /*33e0*/  BSSY B0, `(.L_x_84) ;  /* 0x000000b000007945 */ /* 0x000fe80003800000 */
[----:B------:R-:W-:Y:S01]  /*33f0*/  FMUL R6, R7, R14 ;  /* 0x0000000e07067220 */ /* 0x000fe20000400000 */
[----:B------:R-:W-:-:S03]  /*3400*/  @P5 IMAD.MOV.U32 R7, RZ, RZ, R11 ;  /* 0x000000ffff075224 */ /* 0x000fc600078e000b */
[----:B------:R-:W-:Y:S01]  /*3410*/  FFMA R25, R25, R0, R6 ;  /* 0x0000000019197223 */ /* 0x000fe20000000006 */
[----:B------:R-:W-:-:S04]  /*3420*/  @P5 IMAD.MOV.U32 R6, RZ, RZ, R10 ;  /* 0x000000ffff065224 */ /* 0x000fc800078e000a */
[----:B------:R-:W-:-:S05]  /*3430*/  F2FP.TF32.F32.PACK_B R25, R25 ;  /* 0x00000019ff19723e */ /* 0x000fca00024050ff */
[----:B------:R3:W-:Y:S01]  /*3440*/  @P5 STG.E desc[UR14][R6.64+0x4], R25 ;  /* 0x0000041906005986 */ /* 0x0007e2000c10190e */
[----:B------:R-:W-:-:S04]  /*3450*/  ISETP.GT.AND P5, PT, R15, RZ, PT ;  /* 0x000000ff0f00720c */ /* 0x000fc80003fa4270 */
[----:B------:R-:W-:-:S13]  /*3460*/  ISETP.GT.AND P5, PT, R16, 0x48, P5 ;  /* 0x000000481000780c */ /* 0x000fda0002fa4270 */
[----:B---3--:R-:W-:Y:S05]  /*3470*/  @!P5 BRA `(.L_x_85) ;  /* 0x000000000004d947 */ /* 0x008fea0003800000 */
[----:B------:R3:W5:Y:S02]  /*3480*/  LDG.E.LTC128B R56, desc[UR14][R4.64] ;  /* 0x0000000e04387981 */ /* 0x000764000c1e1920 */
.L_x_85:
[----:B------:R-:W-:Y:S05]  /*3490*/  BSYNC B0 ;  /* 0x0000000000007941 */ /* 0x000fea0003800000 */
.L_x_84:
[----:B-----5:R-:W-:Y:S01]  /*34a0*/  LOP3.LUT R7, R56, 0xffffe000, RZ, 0xc0, !PT ;  /* 0xffffe00038077812 */ /* 0x020fe200078ec0ff */
[----:B------:R-:W-:Y:S04]  /*34b0*/  BSSY B0, `(.L_x_86) ;  /* 0x0000009000007945 */ /* 0x000fe80003800000 */
[----:B------:R-:W-:-:S04]  /*34c0*/  FMUL R7, R7, R14 ;  /* 0x0000000e07077220 */ /* 0x000fc80000400000 */
[----:B------:R-:W-:-:S05]  /*34d0*/  FFMA R7, R26, R0, R7 ;  /* 0x000000001a077223 */ /* 0x000fca0000000007 */
[----:B------:R-:W-:-:S05]  /*34e0*/  F2FP.TF32.F32.PACK_B R7, R7 ;  /* 0x00000007ff07723e */ /* 0x000fca00024050ff */
[----:B------:R0:W-:Y:S01]  /*34f0*/  @P5 STG.E desc[UR14][R22.64], R7 ;  /* 0x0000000716005986 */ /* 0x0001e2000c10190e */
[----:B------:R-:W-:-:S04]  /*3500*/  ISETP.GT.AND P5, PT, R15, 0x1, PT ;  /* 0x000000010f00780c */ /* 0x000fc80003fa4270 */
[----:B------:R-:W-:-:S13]  /*3510*/  ISETP.GT.AND P5, PT, R16, 0x48, P5 ;  /* 0x000000481000780c */ /* 0x000fda0002fa4270 */
[----:B0-----:R-:W-:Y:S05]  /*3520*/  @!P5 BRA `(.L_x_87) ;  /* 0x000000000004d947 */ /* 0x001fea0003800000 */
[----:B------:R0:W5:Y:S02]  /*3530*/  LDG.E.LTC128B R56, desc[UR14][R4.64+0x4] ;  /* 0x0000040e04387981 */ /* 0x000164000c1e1920 */
.L_x_87:
[----:B------:R-:W-:Y:S05]  /*3540*/  BSYNC B0 ;  /* 0x0000000000007941 */ /* 0x000fea0003800000 */
.L_x_86:
        /* <DEDUP_REMOVED lines=10> */
.L_x_89:
[----:B------:R-:W-:Y:S05]  /*35f0*/  BSYNC B0 ;  /* 0x0000000000007941 */ /* 0x000fea0003800000 */
.L_x_88:
[----:B-----5:R-:W-:Y:S01]  /*3600*/  LOP3.LUT R7, R56, 0xffffe000, RZ, 0xc0, !PT ;  /* 0xffffe00038077812 */ /* 0x020fe200078ec0ff */
[----:B------:R-:W-:Y:S01]  /*3610*/  @P5 IMAD.MOV.U32 R6, RZ, RZ, R10 ;  /* 0x000000ffff065224 */ /* 0x000fe200078e000a */
[----:B------:R-:W-:Y:S03]  /*3620*/  BSSY B0, `(.L_x_90) ;  /* 0x000000a000007945 */ /* 0x000fe60003800000 */
[----:B------:R-:W-:-:S04]  /*3630*/  FMUL R7, R7, R14 ;  /* 0x0000000e07077220 */ /* 0x000fc80000400000 */
[----:B------:R-:W-:Y:S01]  /*3640*/  FFMA R9, R28, R0, R7 ;  /* 0x000000001c097223 */ /* 0x000fe20000000007 */
[----:B------:R-:W-:-:S04]  /*3650*/  @P5 IMAD.MOV.U32 R7, RZ, RZ, R11 ;  /* 0x000000ffff075224 */ /* 0x000fc800078e000b */
[----:B------:R-:W-:-:S05]  /*3660*/  F2FP.TF32.F32.PACK_B R9, R9 ;  /* 0x00000009ff09723e */ /* 0x000fca00024050ff */
[----:B------:R0:W-:Y:S01]  /*3670*/  @P5 STG.E desc[UR14][R6.64+0x20], R9 ;  /* 0x0000200906005986 */ /* 0x0001e2000c10190e */
[----:B------:R-:W-:-:S04]  /*3680*/  ISETP.GT.AND P5, PT, R15, 0x9, PT ;  /* 0x000000090f00780c */ /* 0x000fc80003fa4270 */
[----:B------:R-:W-:-:S13]  /*3690*/  ISETP.GT.AND P5, PT, R16, 0x40, P5 ;  /* 0x000000401000780c */ /* 0x000fda0002fa4270 */
[----:B0-----:R-:W-:Y:S05]  /*36a0*/  @!P5 BRA `(.L_x_91) ;  /* 0x000000000004d947 */ /* 0x001fea0003800000 */
[----:B------:R0:W5:Y:S02]  /*36b0*/  LDG.E.LTC128B R56, desc[UR14][R2.64+0x24] ;  /* 0x0000240e02387981 */ /* 0x000164000c1e1920 */
.L_x_91:
[----:B------:R-:W-:Y:S05]  /*36c0*/  BSYNC B0 ;  /* 0x0000000000007941 */ /* 0x000fea0003800000 */
.L_x_90:
        /* <DEDUP_REMOVED lines=12> */
.L_x_93:
[----:B------:R-:W-:Y:S05]  /*3790*/  BSYNC B0 ;  /* 0x0000000000007941 */ /* 0x000fea0003800000 */
.L_x_92:
        /* <DEDUP_REMOVED lines=10> */
.L_x_95:
[----:B------:R-:W-:Y:S05]  /*3840*/  BSYNC B0 ;  /* 0x0000000000007941 */ /* 0x000fea0003800000 */
.L_x_94:
        /* <DEDUP_REMOVED lines=12> */
.L_x_97:
[----:B------:R-:W-:Y:S05]  /*3910*/  BSYNC B0 ;  /* 0x0000000000007941 */ /* 0x000fea0003800000 */
.L_x_96:
        /* <DEDUP_REMOVED lines=12> */
.L_x_99:
[----:B------:R-:W-:Y:S05]  /*39e0*/  BSYNC B0 ;  /* 0x0000000000007941 */ /* 0x000fea0003800000 */
.L_x_98:
        /* <DEDUP_REMOVED lines=12> */
.L_x_101:
[----:B------:R-:W-:Y:S05]  /*3ab0*/  BSYNC B0 ;  /* 0x0000000000007941 */ /* 0x000fea0003800000 */
.L_x_100:
        /* <DEDUP_REMOVED lines=12> */
.L_x_103:
[----:B------:R-:W-:Y:S05]  /*3b80*/  BSYNC B0 ;  /* 0x0000000000007941 */ /* 0x000fea0003800000 */
.L_x_102:
        /* <DEDUP_REMOVED lines=12> */
.L_x_105:
[----:B------:R-:W-:Y:S05]  /*3c50*/  BSYNC B0 ;  /* 0x0000000000007941 */ /* 0x000fea0003800000 */
.L_x_104:
        /* <DEDUP_REMOVED lines=12> */
.L_x_107:
[----:B------:R-:W-:Y:S05]  /*3d20*/  BSYNC B0 ;  /* 0x0000000000007941 */ /* 0x000fea0003800000 */
.L_x_106:
        /* <DEDUP_REMOVED lines=12> */
.L_x_109:
[----:B------:R-:W-:Y:S05]  /*3df0*/  BSYNC B0 ;  /* 0x0000000000007941 */ /* 0x000fea0003800000 */
.L_x_108:
        /* <DEDUP_REMOVED lines=12> */
.L_x_111:
[----:B------:R-:W-:Y:S05]  /*3ec0*/  BSYNC B0 ;  /* 0x0000000000007941 */ /* 0x000fea0003800000 */
.L_x_110:
        /* <DEDUP_REMOVED lines=12> */
.L_x_113:
[----:B------:R-:W-:Y:S05]  /*3f90*/  BSYNC B0 ;  /* 0x0000000000007941 */ /* 0x000fea0003800000 */
.L_x_112:
        /* <DEDUP_REMOVED lines=12> */
.L_x_115:
[----:B------:R-:W-:Y:S05]  /*4060*/  BSYNC B0 ;  /* 0x0000000000007941 */ /* 0x000fea0003800000 */
.L_x_114:
        /* <DEDUP_REMOVED lines=12> */
.L_x_117:
[----:B------:R-:W-:Y:S05]  /*4130*/  BSYNC B0 ;  /* 0x0000000000007941 */ /* 0x000fea0003800000 */
.L_x_116:
        /* <DEDUP_REMOVED lines=12> */
.L_x_119:
[----:B------:R-:W-:Y:S05]  /*4200*/  BSYNC B0 ;  /* 0x0000000000007941 */ /* 0x000fea0003800000 */
.L_x_118:
        /* <DEDUP_REMOVED lines=8> */
[----:B------:R-:W-:-:S13]  /*4290*/  ISETP.GT.AND P5, PT, R16, 0x40, P6 ;  /* 0x000000401000780c */ /* 0x000fda00037a4270 */
[----:B0-----:R-:W-:Y:S05]  /*42a0*/  @!P5 BRA `(.L_x_121) ;  /* 0x000000000004d947 */ /* 0x001fea0003800000 */
[----:B------:R0:W5:Y:S02]  /*42b0*/  LDG.E.LTC128B R56, desc[UR14][R2.64+0xa0] ;  /* 0x0000a00e02387981 */ /* 0x000164000c1e1920 */
.L_x_121:
[----:B------:R-:W-:Y:S05]  /*42c0*/  BSYNC B0 ;  /* 0x0000000000007941 */ /* 0x000fea0003800000 */
.L_x_120:
        /* <DEDUP_REMOVED lines=8> */
[----:B------:R-:W-:-:S13]  /*4350*/  ISETP.GT.AND P5, PT, R16, 0x40, P4 ;  /* 0x000000401000780c */ /* 0x000fda00027a4270 */
[----:B0-----:R-:W-:Y:S05]  /*4360*/  @!P5 BRA `(.L_x_123) ;  /* 0x000000000004d947 */ /* 0x001fea0003800000 */
[----:B------:R0:W5:Y:S02]  /*4370*/  LDG.E.LTC128B R56, desc[UR14][R2.64+0xa4] ;  /* 0x0000a40e02387981 */ /* 0x000164000c1e1920 */
.L_x_123:
[----:B------:R-:W-:Y:S05]  /*4380*/  BSYNC B0 ;  /* 0x0000000000007941 */ /* 0x000fea0003800000 */
.L_x_122:
[----:B-----5:R-:W-:Y:S01]  /*4390*/  LOP3.LUT R7, R56, 0xffffe000, RZ, 0xc0, !PT ;  /* 0xffffe00038077812 */ /* 0x020fe200078ec0ff */
[----:B------:R-:W-:Y:S01]  /*43a0*/  BSSY B0, `(.L_x_124) ;  /* 0x000000a000007945 */ /* 0x000fe20003800000 */
[----:B------:R-:W-:-:S03]  /*43b0*/  ISETP.GT.AND P6, PT, R16, 0x48, P6 ;  /* 0x000000481000780c */ /* 0x000fc600037c4270 */
[----:B------:R-:W-:Y:S01]  /*43c0*/  FMUL R6, R7, R14 ;  /* 0x0000000e07067220 */ /* 0x000fe20000400000 */
[----:B------:R-:W-:-:S03]  /*43d0*/  @P5 IMAD.MOV.U32 R7, RZ, RZ, R11 ;  /* 0x000000ffff075224 */ /* 0x000fc600078e000b */
[----:B------:R-:W-:Y:S01]  /*43e0*/  FFMA R45, R45, R0, R6 ;  /* 0x000000002d2d7223 */ /* 0x000fe20000000006 */
[----:B------:R-:W-:-:S04]  /*43f0*/  @P5 IMAD.MOV.U32 R6, RZ, RZ, R10 ;  /* 0x000000ffff065224 */ /* 0x000fc800078e000a */
[----:B------:R-:W-:-:S05]  /*4400*/  F2FP.TF32.F32.PACK_B R45, R45 ;  /* 0x0000002dff2d723e */ /* 0x000fca00024050ff */
[----:B------:R0:W-:Y:S01]  /*4410*/  @P5 STG.E desc[UR14][R6.64+0xa4], R45 ;  /* 0x0000a42d06005986 */ /* 0x0001e2000c10190e */
[----:B------:R-:W-:Y:S05]  /*4420*/  @!P6 BRA `(.L_x_125) ;  /* 0x000000000004e947 */ /* 0x000fea0003800000 */
[----:B------:R0:W5:Y:S02]  /*4430*/  LDG.E.LTC128B R56, desc[UR14][R4.64+0xa0] ;  /* 0x0000a00e04387981 */ /* 0x000164000c1e1920 */
.L_x_125:
[----:B------:R-:W-:Y:S05]  /*4440*/  BSYNC B0 ;  /* 0x0000000000007941 */ /* 0x000fea0003800000 */
.L_x_124:
[----:B0----5:R-:W-:Y:S01]  /*4450*/  LOP3.LUT R7, R56, 0xffffe000, RZ, 0xc0, !PT ;  /* 0xffffe00038077812 */ /* 0x021fe200078ec0ff */
[----:B------:R-:W-:Y:S01]  /*4460*/  @P6 IMAD.MOV.U32 R6, RZ, RZ, R18 ;  /* 0x000000ffff066224 */ /* 0x000fe200078e0012 */
[----:B------:R-:W-:Y:S01]  /*4470*/  ISETP.GT.AND P4, PT, R16, 0x48, P4 ;  /* 0x000000481000780c */ /* 0x000fe20002784270 */
[----:B------:R-:W-:Y:S02]  /*4480*/  BSSY B0, `(.L_x_126) ;  /* 0x0000008000007945 */ /* 0x000fe40003800000 */
[----:B------:R-:W-:-:S04]  /*4490*/  FMUL R7, R7, R14 ;  /* 0x0000000e07077220 */ /* 0x000fc80000400000 */
[----:B------:R-:W-:Y:S01]  /*44a0*/  FFMA R9, R46, R0, R7 ;  /* 0x000000002e097223 */ /* 0x000fe20000000007 */
[----:B------:R-:W-:-:S04]  /*44b0*/  @P6 IMAD.MOV.U32 R7, RZ, RZ, R19 ;  /* 0x000000ffff076224 */ /* 0x000fc800078e0013 */
[----:B------:R-:W-:-:S05]  /*44c0*/  F2FP.TF32.F32.PACK_B R9, R9 ;  /* 0x00000009ff09723e */ /* 0x000fca00024050ff */
[----:B------:R0:W-:Y:S01]  /*44d0*/  @P6 STG.E desc[UR14][R6.64+0xa0], R9 ;  /* 0x0000a00906006986 */ /* 0x0001e2000c10190e */
[----:B------:R-:W-:Y:S05]  /*44e0*/  @!P4 BRA `(.L_x_127) ;  /* 0x000000000004c947 */ /* 0x000fea0003800000 */
[----:B------:R0:W5:Y:S02]  /*44f0*/  LDG.E.LTC128B R56, desc[UR14][R4.64+0xa4] ;  /* 0x0000a40e04387981 */ /* 0x000164000c1e1920 */
.L_x_127:
[----:B------:R-:W-:Y:S05]  /*4500*/  BSYNC B0 ;  /* 0x0000000000007941 */ /* 0x000fea0003800000 */
.L_x_126:
[----:B0----5:R-:W-:Y:S01]  /*4510*/  LOP3.LUT R7, R56, 0xffffe000, RZ, 0xc0, !PT ;  /* 0xffffe00038077812 */ /* 0x021fe200078ec0ff */
        /* <DEDUP_REMOVED lines=10> */
.L_x_129:
[----:B------:R-:W-:Y:S05]  /*45c0*/  BSYNC B0 ;  /* 0x0000000000007941 */ /* 0x000fea0003800000 */
.L_x_128:
        /* <DEDUP_REMOVED lines=11> */
.L_x_131:
[----:B------:R-:W-:Y:S05]  /*4680*/  BSYNC B0 ;  /* 0x0000000000007941 */ /* 0x000fea0003800000 */
.L_x_130:
        /* <DEDUP_REMOVED lines=11> */
.L_x_133:
[----:B------:R-:W-:Y:S05]  /*4740*/  BSYNC B0 ;  /* 0x0000000000007941 */ /* 0x000fea0003800000 */
.L_x_132:
        /* <DEDUP_REMOVED lines=11> */
.L_x_135:
[----:B------:R-:W-:Y:S05]  /*4800*/  BSYNC B0 ;  /* 0x0000000000007941 */ /* 0x000fea0003800000 */
.L_x_134:
        /* <DEDUP_REMOVED lines=11> */
.L_x_137:
[----:B------:R-:W-:Y:S05]  /*48c0*/  BSYNC B0 ;  /* 0x0000000000007941 */ /* 0x000fea0003800000 */
.L_x_136:
        /* <DEDUP_REMOVED lines=11> */
.L_x_139:
[----:B------:R-:W-:Y:S05]  /*4980*/  BSYNC B0 ;  /* 0x0000000000007941 */ /* 0x000fea0003800000 */
.L_x_138:
[----:B0-2--5:R-:W-:Y:S01]  /*4990*/  LOP3.LUT R3, R56, 0xffffe000, RZ, 0xc0, !PT ;  /* 0xffffe00038037812 */ /* 0x025fe200078ec0ff */
        /* <DEDUP_REMOVED lines=8> */
.L_x_141:
[----:B------:R-:W-:Y:S05]  /*4a20*/  BSYNC B0 ;  /* 0x0000000000007941 */ /* 0x000fea0003800000 */
.L_x_140:
[----:B-----5:R-:W-:Y:S01]  /*4a30*/  LOP3.LUT R3, R56, 0xffffe000, RZ, 0xc0, !PT ;  /* 0xffffe00038037812 */ /* 0x020fe200078ec0ff */
        /* <DEDUP_REMOVED lines=10> */
.L_x_143:
[----:B------:R-:W-:Y:S05]  /*4ae0*/  BSYNC B0 ;  /* 0x0000000000007941 */ /* 0x000fea0003800000 */
.L_x_142:
[----:B0----5:R-:W-:-:S05]  /*4af0*/  LOP3.LUT R3, R56, 0xffffe000, RZ, 0xc0, !PT ;  /* 0xffffe00038037812 */ /* 0x021fca00078ec0ff */
[----:B------:R-:W-:-:S04]  /*4b00*/  FMUL R14, R3, R14 ;  /* 0x0000000e030e7220 */ /* 0x000fc80000400000 */
[----:B------:R-:W-:Y:S01]  /*4b10*/  FFMA R14, R55, R0, R14 ;  /* 0x00000000370e7223 */ /* 0x000fe2000000000e */
[----:B------:R-:W-:Y:S06]  /*4b20*/  @!P0 EXIT ;  /* 0x000000000000894d */ /* 0x000fec0003800000 */
[----:B------:R-:W-:-:S05]  /*4b30*/  F2FP.TF32.F32.PACK_B R3, R14 ;  /* 0x0000000eff03723e */ /* 0x000fca00024050ff */
[----:B------:R-:W-:Y:S01]  /*4b40*/  STG.E desc[UR14][R18.64+0xe4], R3 ;  /* 0x0000e40312007986 */ /* 0x000fe2000c10190e */
[----:B------:R-:W-:Y:S05]  /*4b50*/  EXIT ;  /* 0x000000000000794d */ /* 0x000fea0003800000 */
.L_x_21:
[----:B------:R-:W-:Y:S01]  /*4b60*/  ULDC.64 UR4, c[0x0][0x5c8] ;  /* 0x0001720000047ab9 */ /* 0x000fe20000000a00 */
[-C--:B------:R-:W-:Y:S01]  /*4b70*/  FMUL R7, R56, R0.reuse ;  /* 0x0000000038077220 */ /* 0x080fe20000400000 */
[----:B------:R-:W-:Y:S01]  /*4b80*/  LEA R2, P1, R10, UR4, 0x2 ;  /* 0x000000040a027c11 */ /* 0x000fe2000f8210ff */
[----:B------:R-:W-:Y:S01]  /*4b90*/  IMAD.SHL.U32 R21, R20, 0x4, RZ ;  /* 0x0000000414157824 */ /* 0x000fe200078e00ff */
[----:B------:R-:W-:Y:S01]  /*4ba0*/  ISETP.GT.AND P6, PT, R15, 0x1, PT ;  /* 0x000000010f00780c */ /* 0x000fe20003fc4270 */
[-C--:B------:R-:W-:Y:S01]  /*4bb0*/  FMUL R57, R57, R0.reuse ;  /* 0x0000000039397220 */ /* 0x080fe20000400000 */
[----:B------:R-:W-:Y:S01]  /*4bc0*/  LEA.HI.X R3, R10, UR5, R13, 0x2, P1 ;  /* 0x000000050a037c11 */ /* 0x000fe200088f140d */
[-C--:B------:R-:W-:Y:S01]  /*4bd0*/  FMUL R9, R58, R0.reuse ;  /* 0x000000003a097220 */ /* 0x080fe20000400000 */
[----:B------:R-:W-:Y:S01]  /*4be0*/  F2FP.TF32.F32.PACK_B R7, R7 ;  /* 0x00000007ff07723e */ /* 0x000fe200024050ff */
[-C--:B------:R-:W-:Y:S01]  /*4bf0*/  FMUL R59, R59, R0.reuse ;  /* 0x000000003b3b7220 */ /* 0x080fe20000400000 */
[----:B------:R-:W-:Y:S01]  /*4c00*/  ISETP.GT.AND P3, PT, R15, RZ, PT ;  /* 0x000000ff0f00720c */ /* 0x000fe20003f64270 */
[-C--:B------:R-:W-:Y:S01]  /*4c10*/  FMUL R11, R60, R0.reuse ;  /* 0x000000003c0b7220 */ /* 0x080fe20000400000 */
[----:B------:R-:W-:Y:S01]  /*4c20*/  ISETP.GT.AND P2, PT, R16, RZ, P6 ;  /* 0x000000ff1000720c */ /* 0x000fe20003744270 */
[----:B------:R-:W-:Y:S01]  /*4c30*/  @P0 STG.E desc[UR14][R2.64], R7 ;  /* 0x0000000702000986 */ /* 0x000fe2000c10190e */
[----:B------:R-:W-:Y:S01]  /*4c40*/  SHF.L.U64.HI R19, R20, 0x2, R19 ;  /* 0x0000000214137819 */ /* 0x000fe20000010213 */
[-C--:B------:R-:W-:Y:S01]  /*4c50*/  FMUL R61, R61, R0.reuse ;  /* 0x000000003d3d7220 */ /* 0x080fe20000400000 */
[----:B------:R-:W-:Y:S01]  /*4c60*/  ISETP.GT.AND P1, PT, R16, 0x8, P3 ;  /* 0x000000081000780c */ /* 0x000fe20001f24270 */
[----:B------:R-:W-:Y:S01]  /*4c70*/  FMUL R13, R62, R0 ;  /* 0x000000003e0d7220 */ /* 0x000fe20000400000 */
[----:B------:R-:W-:Y:S01]  /*4c80*/  IADD3 R4, P0, R21, R2, RZ ;  /* 0x0000000215047210 */ /* 0x000fe20007f1e0ff */
[-C--:B------:R-:W-:Y:S01]  /*4c90*/  FMUL R63, R63, R0.reuse ;  /* 0x000000003f3f7220 */ /* 0x080fe20000400000 */
[----:B------:R-:W-:Y:S01]  /*4ca0*/  F2FP.TF32.F32.PACK_B R57, R57 ;  /* 0x00000039ff39723e */ /* 0x000fe200024050ff */
[-C--:B------:R-:W-:Y:S01]  /*4cb0*/  FMUL R65, R65, R0.reuse ;  /* 0x0000000041417220 */ /* 0x080fe20000400000 */
[----:B------:R-:W-:Y:S01]  /*4cc0*/  F2FP.TF32.F32.PACK_B R9, R9 ;  /* 0x00000009ff09723e */ /* 0x000fe200024050ff */
[----:B------:R-:W-:Y:S01]  /*4cd0*/  IMAD.X R5, R19, 0x1, R3, P0 ;  /* 0x0000000113057824 */ /* 0x000fe200000e0603 */
[C---:B------:R-:W-:Y:S01]  /*4ce0*/  ISETP.GT.AND P0, PT, R16.reuse, 0x8, P6 ;  /* 0x000000081000780c */ /* 0x040fe20003704270 */
[----:B------:R-:W-:Y:S01]  /*4cf0*/  @P2 STG.E desc[UR14][R2.64+0x4], R57 ;  /* 0x0000043902002986 */ /* 0x000fe2000c10190e */
[----:B------:R-:W-:Y:S01]  /*4d00*/  ISETP.GT.AND P3, PT, R15, 0x8, PT ;  /* 0x000000080f00780c */ /* 0x000fe20003f64270 */
[-C--:B------:R-:W-:Y:S01]  /*4d10*/  FMUL R67, R67, R0.reuse ;  /* 0x0000000043437220 */ /* 0x080fe20000400000 */
[----:B------:R-:W-:Y:S01]  /*4d20*/  ISETP.GT.AND P4, PT, R15, 0x9, PT ;  /* 0x000000090f00780c */ /* 0x000fe20003f84270 */
[----:B------:R0:W-:Y:S01]  /*4d30*/  @P1 STG.E desc[UR14][R4.64], R9 ;  /* 0x0000000904001986 */ /* 0x0001e2000c10190e */
[C---:B------:R-:W-:Y:S01]  /*4d40*/  ISETP.GT.AND P2, PT, R16.reuse, RZ, P3 ;  /* 0x000000ff1000720c */ /* 0x040fe20001f44270 */
[-C--:B------:R-:W-:Y:S01]  /*4d50*/  FMUL R69, R69, R0.reuse ;  /* 0x0000000045457220 */ /* 0x080fe20000400000 */
[----:B------:R-:W-:Y:S01]  /*4d60*/  F2FP.TF32.F32.PACK_B R59, R59 ;  /* 0x0000003bff3b723e */ /* 0x000fe200024050ff */
[-C--:B------:R-:W-:Y:S01]  /*4d70*/  FMUL R71, R71, R0.reuse ;  /* 0x0000000047477220 */ /* 0x080fe20000400000 */
[C---:B------:R-:W-:Y:S01]  /*4d80*/  ISETP.GT.AND P1, PT, R16.reuse, RZ, P4 ;  /* 0x000000ff1000720c */ /* 0x040fe20002724270 */
[-C--:B------:R-:W-:Y:S01]  /*4d90*/  FMUL R73, R73, R0.reuse ;  /* 0x0000000049497220 */ /* 0x080fe20000400000 */
[----:B------:R-:W-:Y:S01]  /*4da0*/  F2FP.TF32.F32.PACK_B R11, R11 ;  /* 0x0000000bff0b723e */ /* 0x000fe200024050ff */
[----:B------:R-:W-:Y:S01]  /*4db0*/  @P0 STG.E desc[UR14][R4.64+0x4], R59 ;  /* 0x0000043b04000986 */ /* 0x000fe2000c10190e */
[C---:B------:R-:W-:Y:S01]  /*4dc0*/  ISETP.GT.AND P0, PT, R16.reuse, 0x8, P3 ;  /* 0x000000081000780c */ /* 0x040fe20001f04270 */
[-C--:B------:R-:W-:Y:S01]  /*4dd0*/  FMUL R75, R75, R0.reuse ;  /* 0x000000004b4b7220 */ /* 0x080fe20000400000 */
[----:B------:R-:W-:Y:S01]  /*4de0*/  F2FP.TF32.F32.PACK_B R61, R61 ;  /* 0x0000003dff3d723e */ /* 0x000fe200024050ff */
[-C--:B------:R-:W-:Y:S01]  /*4df0*/  FMUL R77, R77, R0.reuse ;  /* 0x000000004d4d7220 */ /* 0x080fe20000400000 */
[C---:B0-----:R-:W-:Y:S01]  /*4e00*/  SHF.L.U64.HI R9, R17.reuse, 0x2, R18 ;  /* 0x0000000211097819 */ /* 0x041fe20000010212 */
[----:B------:R-:W-:Y:S01]  /*4e10*/  IMAD.SHL.U32 R17, R17, 0x4, RZ ;  /* 0x0000000411117824 */ /* 0x000fe200078e00ff */
[----:B------:R0:W-:Y:S01]  /*4e20*/  @P2 STG.E desc[UR14][R2.64+0x20], R11 ;  /* 0x0000200b02002986 */ /* 0x0001e2000c10190e */
[----:B------:R-:W-:Y:S01]  /*4e30*/  F2FP.TF32.F32.PACK_B R13, R13 ;  /* 0x0000000dff0d723e */ /* 0x000fe200024050ff */
[----:B------:R-:W-:Y:S01]  /*4e40*/  FMUL R79, R79, R0 ;  /* 0x000000004f4f7220 */ /* 0x000fe20000400000 */
[----:B------:R-:W-:Y:S01]  /*4e50*/  ISETP.GT.AND P3, PT, R15, 0x10, PT ;  /* 0x000000100f00780c */ /* 0x000fe20003f64270 */
[----:B------:R-:W-:Y:S01]  /*4e60*/  @P1 STG.E desc[UR14][R2.64+0x24], R61 ;  /* 0x0000243d02001986 */ /* 0x000fe2000c10190e */
[----:B------:R-:W-:Y:S01]  /*4e70*/  IADD3 R6, P1, P2, R17, R2, R21 ;  /* 0x0000000211067210 */ /* 0x000fe20007a3e015 */
[-C--:B------:R-:W-:Y:S01]  /*4e80*/  FMUL R81, R81, R0.reuse ;  /* 0x0000000051517220 */ /* 0x080fe20000400000 */
[----:B------:R-:W-:Y:S01]  /*4e90*/  F2FP.TF32.F32.PACK_B R63, R63 ;  /* 0x0000003fff3f723e */ /* 0x000fe200024050ff */
[----:B------:R1:W-:Y:S01]  /*4ea0*/  @P0 STG.E desc[UR14][R4.64+0x20], R13 ;  /* 0x0000200d04000986 */ /* 0x0003e2000c10190e */
[----:B------:R-:W-:Y:S01]  /*4eb0*/  IADD3.X R7, R9, R3, R19, P1, P2 ;  /* 0x0000000309077210 */ /* 0x000fe20000fe4413 */
[-C--:B------:R-:W-:Y:S01]  /*4ec0*/  FMUL R83, R83, R0.reuse ;  /* 0x0000000053537220 */ /* 0x080fe20000400000 */
[----:B------:R-:W-:Y:S01]  /*4ed0*/  ISETP.GT.AND P1, PT, R16, 0x8, P4 ;  /* 0x000000081000780c */ /* 0x000fe20002724270 */
[-C--:B0-----:R-:W-:Y:S01]  /*4ee0*/  FMUL R11, R64, R0.reuse ;  /* 0x00000000400b7220 */ /* 0x081fe20000400000 */
[----:B------:R-:W-:Y:S01]  /*4ef0*/  ISETP.GT.AND P0, PT, R16, RZ, P3 ;  /* 0x000000ff1000720c */ /* 0x000fe20001f04270 */
[-C--:B------:R-:W-:Y:S01]  /*4f00*/  FMUL R19, R84, R0.reuse ;  /* 0x0000000054137220 */ /* 0x080fe20000400000 */
[----:B------:R-:W-:Y:S01]  /*4f10*/  ISETP.GT.AND P2, PT, R15, 0x11, PT ;  /* 0x000000110f00780c */ /* 0x000fe20003f44270 */
[-C--:B------:R-:W-:Y:S01]  /*4f20*/  FMUL R85, R85, R0.reuse ;  /* 0x0000000055557220 */ /* 0x080fe20000400000 */
[----:B------:R-:W-:Y:S01]  /*4f30*/  F2FP.TF32.F32.PACK_B R11, R11 ;  /* 0x0000000bff0b723e */ /* 0x000fe200024050ff */
[-C--:B------:R-:W-:Y:S01]  /*4f40*/  FMUL R87, R87, R0.reuse ;  /* 0x0000000057577220 */ /* 0x080fe20000400000 */
[----:B------:R-:W-:Y:S01]  /*4f50*/  F2FP.TF32.F32.PACK_B R65, R65 ;  /* 0x00000041ff41723e */ /* 0x000fe200024050ff */
[-C--:B-1----:R-:W-:Y:S01]  /*4f60*/  FMUL R13, R66, R0.reuse ;  /* 0x00000000420d7220 */ /* 0x082fe20000400000 */
[----:B------:R-:W-:Y:S01]  /*4f70*/  F2FP.TF32.F32.PACK_B R67, R67 ;  /* 0x00000043ff43723e */ /* 0x000fe200024050ff */
[-C--:B------:R-:W-:Y:S01]  /*4f80*/  FMUL R25, R25, R0.reuse ;  /* 0x0000000019197220 */ /* 0x080fe20000400000 */
[----:B------:R-:W-:Y:S01]  /*4f90*/  F2FP.TF32.F32.PACK_B R69, R69 ;  /* 0x00000045ff45723e */ /* 0x000fe200024050ff */
[----:B------:R-:W-:Y:S01]  /*4fa0*/  @P1 STG.E desc[UR14][R4.64+0x24], R63 ;  /* 0x0000243f04001986 */ /* 0x000fe2000c10190e */
[----:B------:R-:W-:Y:S01]  /*4fb0*/  F2FP.TF32.F32.PACK_B R13, R13 ;  /* 0x0000000dff0d723e */ /* 0x000fe200024050ff */
[-C--:B------:R-:W-:Y:S01]  /*4fc0*/  FMUL R27, R27, R0.reuse ;  /* 0x000000001b1b7220 */ /* 0x080fe20000400000 */
[----:B------:R-:W-:Y:S01]  /*4fd0*/  ISETP.GT.AND P1, PT, R15, 0x19, PT ;  /* 0x000000190f00780c */ /* 0x000fe20003f24270 */
[----:B------:R0:W-:Y:S01]  /*4fe0*/  @P0 STG.E desc[UR14][R2.64+0x40], R11 ;  /* 0x0000400b02000986 */ /* 0x0001e2000c10190e */
[----:B------:R-:W-:Y:S01]  /*4ff0*/  ISETP.GT.AND P0, PT, R16, RZ, P2 ;  /* 0x000000ff1000720c */ /* 0x000fe20001704270 */
[-C--:B------:R-:W-:Y:S01]  /*5000*/  FMUL R29, R29, R0.reuse ;  /* 0x000000001d1d7220 */ /* 0x080fe20000400000 */
[----:B------:R-:W-:Y:S01]  /*5010*/  F2FP.TF32.F32.PACK_B R71, R71 ;  /* 0x00000047ff47723e */ /* 0x000fe200024050ff */
[-C--:B------:R-:W-:Y:S01]  /*5020*/  FMUL R31, R31, R0.reuse ;  /* 0x000000001f1f7220 */ /* 0x080fe20000400000 */
[----:B------:R-:W-:Y:S01]  /*5030*/  F2FP.TF32.F32.PACK_B R73, R73 ;  /* 0x00000049ff49723e */ /* 0x000fe200024050ff */
[-C--:B------:R-:W-:Y:S01]  /*5040*/  FMUL R33, R33, R0.reuse ;  /* 0x0000000021217220 */ /* 0x080fe20000400000 */
[----:B------:R-:W-:Y:S01]  /*5050*/  F2FP.TF32.F32.PACK_B R75, R75 ;  /* 0x0000004bff4b723e */ /* 0x000fe200024050ff */
[-C--:B------:R-:W-:Y:S01]  /*5060*/  FMUL R35, R35, R0.reuse ;  /* 0x0000000023237220 */ /* 0x080fe20000400000 */
[----:B------:R-:W-:Y:S01]  /*5070*/  ISETP.GT.AND P5, PT, R15, 0x28, PT ;  /* 0x000000280f00780c */ /* 0x000fe20003fa4270 */
[-C--:B------:R-:W-:Y:S01]  /*5080*/  FMUL R37, R37, R0.reuse ;  /* 0x0000000025257220 */ /* 0x080fe20000400000 */
[----:B------:R-:W-:Y:S01]  /*5090*/  F2FP.TF32.F32.PACK_B R77, R77 ;  /* 0x0000004dff4d723e */ /* 0x000fe200024050ff */
[-C--:B0-----:R-:W-:Y:S01]  /*50a0*/  FMUL R11, R68, R0.reuse ;  /* 0x00000000440b7220 */ /* 0x081fe20000400000 */
[----:B------:R-:W-:Y:S01]  /*50b0*/  F2FP.TF32.F32.PACK_B R79, R79 ;  /* 0x0000004fff4f723e */ /* 0x000fe200024050ff */
[----:B------:R-:W-:Y:S01]  /*50c0*/  @P0 STG.E desc[UR14][R2.64+0x44], R65 ;  /* 0x0000444102000986 */ /* 0x000fe2000c10190e */
[C---:B------:R-:W-:Y:S01]  /*50d0*/  ISETP.GT.AND P0, PT, R16.reuse, 0x8, P3 ;  /* 0x000000081000780c */ /* 0x040fe20001f04270 */
[-C--:B------:R-:W-:Y:S01]  /*50e0*/  FMUL R39, R39, R0.reuse ;  /* 0x0000000027277220 */ /* 0x080fe20000400000 */
[----:B------:R-:W-:Y:S01]  /*50f0*/  F2FP.TF32.F32.PACK_B R11, R11 ;  /* 0x0000000bff0b723e */ /* 0x000fe200024050ff */
[-C--:B------:R-:W-:Y:S01]  /*5100*/  FMUL R41, R41, R0.reuse ;  /* 0x0000000029297220 */ /* 0x080fe20000400000 */
[----:B------:R-:W-:Y:S01]  /*5110*/  ISETP.GT.AND P3, PT, R15, 0x29, PT ;  /* 0x000000290f00780c */ /* 0x000fe20003f64270 */
[-C--:B------:R-:W-:Y:S01]  /*5120*/  FMUL R43, R43, R0.reuse ;  /* 0x000000002b2b7220 */ /* 0x080fe20000400000 */
[----:B------:R-:W-:Y:S01]  /*5130*/  ISETP.GT.AND P4, PT, R15, 0x31, PT ;  /* 0x000000310f00780c */ /* 0x000fe20003f84270 */
[-C--:B------:R-:W-:Y:S01]  /*5140*/  FMUL R45, R45, R0.reuse ;  /* 0x000000002d2d7220 */ /* 0x080fe20000400000 */
[----:B------:R-:W-:Y:S01]  /*5150*/  F2FP.TF32.F32.PACK_B R81, R81 ;  /* 0x00000051ff51723e */ /* 0x000fe200024050ff */
[-C--:B------:R-:W-:Y:S01]  /*5160*/  FMUL R47, R47, R0.reuse ;  /* 0x000000002f2f7220 */ /* 0x080fe20000400000 */
[----:B------:R-:W-:Y:S01]  /*5170*/  F2FP.TF32.F32.PACK_B R83, R83 ;  /* 0x00000053ff53723e */ /* 0x000fe200024050ff */
[-C--:B------:R-:W-:Y:S01]  /*5180*/  FMUL R49, R49, R0.reuse ;  /* 0x0000000031317220 */ /* 0x080fe20000400000 */
[----:B------:R-:W-:Y:S01]  /*5190*/  F2FP.TF32.F32.PACK_B R19, R19 ;  /* 0x00000013ff13723e */ /* 0x000fe200024050ff */
[----:B------:R0:W-:Y:S01]  /*51a0*/  @P0 STG.E desc[UR14][R4.64+0x40], R13 ;  /* 0x0000400d04000986 */ /* 0x0001e2000c10190e */
[----:B------:R-:W-:Y:S01]  /*51b0*/  ISETP.GT.AND P0, PT, R16, 0x8, P2 ;  /* 0x000000081000780c */ /* 0x000fe20001704270 */
[-C--:B------:R-:W-:Y:S01]  /*51c0*/  FMUL R51, R51, R0.reuse ;  /* 0x0000000033337220 */ /* 0x080fe20000400000 */
[----:B------:R-:W-:Y:S01]  /*51d0*/  ISETP.GT.AND P2, PT, R15, 0x18, PT ;  /* 0x000000180f00780c */ /* 0x000fe20003f44270 */
[----:B------:R-:W-:Y:S01]  /*51e0*/  FMUL R53, R53, R0 ;  /* 0x0000000035357220 */ /* 0x000fe20000400000 */
[----:B------:R-:W-:-:S02]  /*51f0*/  P2R R14, PR, RZ, 0x20 ;  /* 0x00000020ff0e7803 */ /* 0x000fc40000000000 */
[----:B------:R-:W-:Y:S02]  /*5200*/  P2R R12, PR, RZ, 0x8 ;  /* 0x00000008ff0c7803 */ /* 0x000fe40000000000 */
[----:B------:R-:W-:Y:S02]  /*5210*/  F2FP.TF32.F32.PACK_B R85, R85 ;  /* 0x00000055ff55723e */ /* 0x000fe400024050ff */
[----:B------:R-:W-:Y:S01]  /*5220*/  F2FP.TF32.F32.PACK_B R87, R87 ;  /* 0x00000057ff57723e */ /* 0x000fe200024050ff */
[----:B0-----:R-:W-:Y:S01]  /*5230*/  FMUL R13, R70, R0 ;  /* 0x00000000460d7220 */ /* 0x001fe20000400000 */
[----:B------:R-:W-:Y:S01]  /*5240*/  F2FP.TF32.F32.PACK_B R25, R25 ;  /* 0x00000019ff19723e */ /* 0x000fe200024050ff */
[----:B------:R-:W-:Y:S01]  /*5250*/  @P0 STG.E desc[UR14][R4.64+0x44], R67 ;  /* 0x0000444304000986 */ /* 0x000fe2000c10190e */
[----:B------:R-:W-:Y:S02]  /*5260*/  ISETP.GT.AND P0, PT, R16, RZ, P2 ;  /* 0x000000ff1000720c */ /* 0x000fe40001704270 */
[----:B------:R-:W-:-:S02]  /*5270*/  F2FP.TF32.F32.PACK_B R13, R13 ;  /* 0x0000000dff0d723e */ /* 0x000fc400024050ff */
[----:B------:R-:W-:Y:S02]  /*5280*/  F2FP.TF32.F32.PACK_B R27, R27 ;  /* 0x0000001bff1b723e */ /* 0x000fe400024050ff */
[----:B------:R-:W-:Y:S02]  /*5290*/  F2FP.TF32.F32.PACK_B R29, R29 ;  /* 0x0000001dff1d723e */ /* 0x000fe400024050ff */
[----:B------:R-:W-:Y:S02]  /*52a0*/  F2FP.TF32.F32.PACK_B R31, R31 ;  /* 0x0000001fff1f723e */ /* 0x000fe400024050ff */
[----:B------:R-:W-:Y:S02]  /*52b0*/  F2FP.TF32.F32.PACK_B R33, R33 ;  /* 0x00000021ff21723e */ /* 0x000fe400024050ff */
[----:B------:R-:W-:Y:S01]  /*52c0*/  F2FP.TF32.F32.PACK_B R35, R35 ;  /* 0x00000023ff23723e */ /* 0x000fe200024050ff */
[----:B------:R0:W-:Y:S01]  /*52d0*/  @P0 STG.E desc[UR14][R2.64+0x60], R11 ;  /* 0x0000600b02000986 */ /* 0x0001e2000c10190e */
[----:B------:R-:W-:-:S02]  /*52e0*/  ISETP.GT.AND P0, PT, R16, RZ, P1 ;  /* 0x000000ff1000720c */ /* 0x000fc40000f04270 */
[----:B------:R-:W-:Y:S02]  /*52f0*/  F2FP.TF32.F32.PACK_B R37, R37 ;  /* 0x00000025ff25723e */ /* 0x000fe400024050ff */
[----:B------:R-:W-:Y:S02]  /*5300*/  F2FP.TF32.F32.PACK_B R39, R39 ;  /* 0x00000027ff27723e */ /* 0x000fe400024050ff */
[----:B------:R-:W-:Y:S02]  /*5310*/  F2FP.TF32.F32.PACK_B R41, R41 ;  /* 0x00000029ff29723e */ /* 0x000fe400024050ff */
[----:B------:R-:W-:Y:S02]  /*5320*/  F2FP.TF32.F32.PACK_B R43, R43 ;  /* 0x0000002bff2b723e */ /* 0x000fe400024050ff */
[----:B------:R-:W-:Y:S01]  /*5330*/  F2FP.TF32.F32.PACK_B R45, R45 ;  /* 0x0000002dff2d723e */ /* 0x000fe200024050ff */
[----:B0-----:R-:W-:Y:S01]  /*5340*/  FMUL R11, R72, R0 ;  /* 0x00000000480b7220 */ /* 0x001fe20000400000 */
[----:B------:R-:W-:Y:S01]  /*5350*/  F2FP.TF32.F32.PACK_B R47, R47 ;  /* 0x0000002fff2f723e */ /* 0x000fe200024050ff */
[----:B------:R-:W-:Y:S01]  /*5360*/  @P0 STG.E desc[UR14][R2.64+0x64], R69 ;  /* 0x0000644502000986 */ /* 0x000fe2000c10190e */
[----:B------:R-:W-:-:S02]  /*5370*/  ISETP.GT.AND P0, PT, R16, 0x8, P2 ;  /* 0x000000081000780c */ /* 0x000fc40001704270 */
[----:B------:R-:W-:Y:S02]  /*5380*/  ISETP.GT.AND P2, PT, R15, 0x20, PT ;  /* 0x000000200f00780c */ /* 0x000fe40003f44270 */
[----:B------:R-:W-:Y:S02]  /*5390*/  F2FP.TF32.F32.PACK_B R11, R11 ;  /* 0x0000000bff0b723e */ /* 0x000fe400024050ff */
[----:B------:R-:W-:Y:S02]  /*53a0*/  F2FP.TF32.F32.PACK_B R49, R49 ;  /* 0x00000031ff31723e */ /* 0x000fe400024050ff */
[----:B------:R-:W-:Y:S02]  /*53b0*/  F2FP.TF32.F32.PACK_B R51, R51 ;  /* 0x00000033ff33723e */ /* 0x000fe400024050ff */
[----:B------:R-:W-:-:S03]  /*53c0*/  F2FP.TF32.F32.PACK_B R53, R53 ;  /* 0x00000035ff35723e */ /* 0x000fc600024050ff */
[----:B------:R0:W-:Y:S01]  /*53d0*/  @P0 STG.E desc[UR14][R4.64+0x60], R13 ;  /* 0x0000600d04000986 */ /* 0x0001e2000c10190e */
[----:B------:R-:W-:Y:S02]  /*53e0*/  ISETP.GT.AND P0, PT, R16, 0x8, P1 ;  /* 0x000000081000780c */ /* 0x000fe40000f04270 */
[----:B------:R-:W-:Y:S01]  /*53f0*/  ISETP.GT.AND P1, PT, R15, 0x21, PT ;  /* 0x000000210f00780c */ /* 0x000fe20003f24270 */
[----:B0-----:R-:W-:-:S10]  /*5400*/  FMUL R13, R74, R0 ;  /* 0x000000004a0d7220 */ /* 0x001fd40000400000 */
[----:B------:R-:W-:Y:S01]  /*5410*/  @P0 STG.E desc[UR14][R4.64+0x64], R71 ;  /* 0x0000644704000986 */ /* 0x000fe2000c10190e */
[----:B------:R-:W-:Y:S02]  /*5420*/  ISETP.GT.AND P0, PT, R16, RZ, P2 ;  /* 0x000000ff1000720c */ /* 0x000fe40001704270 */
[----:B------:R-:W-:-:S11]  /*5430*/  F2FP.TF32.F32.PACK_B R13, R13 ;  /* 0x0000000dff0d723e */ /* 0x000fd600024050ff */
[----:B------:R0:W-:Y:S01]  /*5440*/  @P0 STG.E desc[UR14][R2.64+0x80], R11 ;  /* 0x0000800b02000986 */ /* 0x0001e2000c10190e */
[----:B------:R-:W-:Y:S01]  /*5450*/  ISETP.GT.AND P0, PT, R16, RZ, P1 ;  /* 0x000000ff1000720c */ /* 0x000fe20000f04270 */
[----:B0-----:R-:W-:-:S12]  /*5460*/  FMUL R11, R76, R0 ;  /* 0x000000004c0b7220 */ /* 0x001fd80000400000 */
[----:B------:R-:W-:Y:S01]  /*5470*/  @P0 STG.E desc[UR14][R2.64+0x84], R73 ;  /* 0x0000844902000986 */ /* 0x000fe2000c10190e */
[----:B------:R-:W-:Y:S02]  /*5480*/  ISETP.GT.AND P0, PT, R16, 0x8, P2 ;  /* 0x000000081000780c */ /* 0x000fe40001704270 */
[----:B------:R-:W-:Y:S02]  /*5490*/  F2FP.TF32.F32.PACK_B R11, R11 ;  /* 0x0000000bff0b723e */ /* 0x000fe400024050ff */
[----:B------:R-:W-:-:S09]  /*54a0*/  ISETP.GT.AND P2, PT, R15, 0x38, PT ;  /* 0x000000380f00780c */ /* 0x000fd20003f44270 */
[----:B------:R0:W-:Y:S01]  /*54b0*/  @P0 STG.E desc[UR14][R4.64+0x80], R13 ;  /* 0x0000800d04000986 */ /* 0x0001e2000c10190e */
[----:B------:R-:W-:Y:S01]  /*54c0*/  ISETP.GT.AND P0, PT, R16, 0x8, P1 ;  /* 0x000000081000780c */ /* 0x000fe20000f04270 */
[----:B0-----:R-:W-:-:S12]  /*54d0*/  FMUL R13, R78, R0 ;  /* 0x000000004e0d7220 */ /* 0x001fd80000400000 */
        /* <DEDUP_REMOVED lines=8> */
[----:B------:R-:W-:-:S11]  /*5560*/  F2FP.TF32.F32.PACK_B R11, R11 ;  /* 0x0000000bff0b723e */ /* 0x000fd600024050ff */
[----:B------:R0:W-:Y:S01]  /*5570*/  @P0 STG.E desc[UR14][R4.64+0xa0], R13 ;  /* 0x0000a00d04000986 */ /* 0x0001e2000c10190e */
[C---:B------:R-:W-:Y:S02]  /*5580*/  ISETP.GT.AND P0, PT, R16.reuse, 0x8, P3 ;  /* 0x000000081000780c */ /* 0x040fe40001f04270 */
[----:B------:R-:W-:Y:S01]  /*5590*/  ISETP.GT.AND P3, PT, R16, 0x8, P2 ;  /* 0x000000081000780c */ /* 0x000fe20001764270 */
[----:B0-----:R-:W-:-:S10]  /*55a0*/  FMUL R13, R82, R0 ;  /* 0x00000000520d7220 */ /* 0x001fd40000400000 */
[----:B------:R-:W-:Y:S01]  /*55b0*/  @P0 STG.E desc[UR14][R4.64+0xa4], R79 ;  /* 0x0000a44f04000986 */ /* 0x000fe2000c10190e */
[----:B------:R-:W-:Y:S02]  /*55c0*/  ISETP.GT.AND P0, PT, R15, 0x30, PT ;  /* 0x000000300f00780c */ /* 0x000fe40003f04270 */
[----:B------:R-:W-:Y:S02]  /*55d0*/  F2FP.TF32.F32.PACK_B R13, R13 ;  /* 0x0000000dff0d723e */ /* 0x000fe400024050ff */
[----:B------:R-:W-:-:S13]  /*55e0*/  ISETP.GT.AND P1, PT, R16, RZ, P0 ;  /* 0x000000ff1000720c */ /* 0x000fda0000724270 */
[----:B------:R-:W-:Y:S01]  /*55f0*/  @P1 STG.E desc[UR14][R2.64+0xc0], R11 ;  /* 0x0000c00b02001986 */ /* 0x000fe2000c10190e */
[----:B------:R-:W-:-:S13]  /*5600*/  ISETP.GT.AND P1, PT, R16, RZ, P4 ;  /* 0x000000ff1000720c */ /* 0x000fda0002724270 */
[----:B------:R-:W-:Y:S01]  /*5610*/  @P1 STG.E desc[UR14][R2.64+0xc4], R81 ;  /* 0x0000c45102001986 */ /* 0x000fe2000c10190e */
[----:B------:R-:W-:-:S13]  /*5620*/  ISETP.GT.AND P1, PT, R16, 0x8, P0 ;  /* 0x000000081000780c */ /* 0x000fda0000724270 */
[----:B------:R0:W-:Y:S01]  /*5630*/  @P1 STG.E desc[UR14][R4.64+0xc0], R13 ;  /* 0x0000c00d04001986 */ /* 0x0001e2000c10190e */
[----:B------:R-:W-:Y:S01]  /*5640*/  ISETP.GT.AND P1, PT, R16, 0x8, P4 ;  /* 0x000000081000780c */ /* 0x000fe20002724270 */
[----:B0-----:R-:W-:-:S12]  /*5650*/  FMUL R13, R86, R0 ;  /* 0x00000000560d7220 */ /* 0x001fd80000400000 */
[----:B------:R-:W-:Y:S01]  /*5660*/  @P1 STG.E desc[UR14][R4.64+0xc4], R83 ;  /* 0x0000c45304001986 */ /* 0x000fe2000c10190e */
[----:B------:R-:W-:Y:S02]  /*5670*/  IADD3 R10, P1, R17, R4, RZ ;  /* 0x00000004110a7210 */ /* 0x000fe40007f3e0ff */
[----:B------:R-:W-:-:S03]  /*5680*/  F2FP.TF32.F32.PACK_B R13, R13 ;  /* 0x0000000dff0d723e */ /* 0x000fc600024050ff */
[----:B------:R-:W-:Y:S01]  /*5690*/  IMAD.X R11, R9, 0x1, R5, P1 ;  /* 0x00000001090b7824 */ /* 0x000fe200008e0605 */
[----:B------:R-:W-:-:S13]  /*56a0*/  ISETP.GT.AND P1, PT, R16, RZ, P2 ;  /* 0x000000ff1000720c */ /* 0x000fda0001724270 */
[----:B------:R-:W-:Y:S01]  /*56b0*/  @P1 STG.E desc[UR14][R2.64+0xe0], R19 ;  /* 0x0000e01302001986 */ /* 0x000fe2000c10190e */
[----:B------:R-:W-:Y:S01]  /*56c0*/  IADD3 R8, P1, R17, R2, RZ ;  /* 0x0000000211087210 */ /* 0x000fe20007f3e0ff */
[----:B------:R-:W-:-:S04]  /*56d0*/  FMUL R17, R24, R0 ;  /* 0x0000000018117220 */ /* 0x000fc80000400000 */
[----:B------:R-:W-:Y:S01]  /*56e0*/  IMAD.X R9, R9, 0x1, R3, P1 ;  /* 0x0000000109097824 */ /* 0x000fe200008e0603 */
[----:B------:R-:W-:Y:S02]  /*56f0*/  ISETP.GT.AND P1, PT, R15, 0x39, PT ;  /* 0x000000390f00780c */ /* 0x000fe40003f24270 */
[----:B------:R-:W-:Y:S02]  /*5700*/  F2FP.TF32.F32.PACK_B R17, R17 ;  /* 0x00000011ff11723e */ /* 0x000fe400024050ff */
[----:B------:R-:W-:-:S13]  /*5710*/  ISETP.GT.AND P5, PT, R16, RZ, P1 ;  /* 0x000000ff1000720c */ /* 0x000fda0000fa4270 */
[----:B------:R-:W-:Y:S01]  /*5720*/  @P5 STG.E desc[UR14][R2.64+0xe4], R85 ;  /* 0x0000e45502005986 */ /* 0x000fe2000c10190e */
[----:B------:R-:W-:-:S03]  /*5730*/  ISETP.GT.AND P5, PT, R15, RZ, PT ;  /* 0x000000ff0f00720c */ /* 0x000fc60003fa4270 */
[----:B------:R0:W-:Y:S01]  /*5740*/  @P3 STG.E desc[UR14][R4.64+0xe0], R13 ;  /* 0x0000e00d04003986 */ /* 0x0001e2000c10190e */
[----:B------:R-:W-:Y:S01]  /*5750*/  ISETP.GT.AND P3, PT, R16, 0x8, P1 ;  /* 0x000000081000780c */ /* 0x000fe20000f64270 */
[----:B0-----:R-:W-:-:S12]  /*5760*/  FMUL R13, R28, R0 ;  /* 0x000000001c0d7220 */ /* 0x001fd80000400000 */
[----:B------:R0:W-:Y:S01]  /*5770*/  @P3 STG.E desc[UR14][R4.64+0xe4], R87 ;  /* 0x0000e45704003986 */ /* 0x0001e2000c10190e */
[C---:B------:R-:W-:Y:S02]  /*5780*/  ISETP.GT.AND P3, PT, R16.reuse, 0x40, P5 ;  /* 0x000000401000780c */ /* 0x040fe40002f64270 */
[----:B------:R-:W-:Y:S02]  /*5790*/  ISETP.GT.AND P5, PT, R16, 0x48, P5 ;  /* 0x000000481000780c */ /* 0x000fe40002fa4270 */
[----:B------:R-:W-:Y:S01]  /*57a0*/  F2FP.TF32.F32.PACK_B R13, R13 ;  /* 0x0000000dff0d723e */ /* 0x000fe200024050ff */
[----:B0-----:R-:W-:-:S08]  /*57b0*/  FMUL R5, R26, R0 ;  /* 0x000000001a057220 */ /* 0x001fd00000400000 */
[----:B------:R0:W-:Y:S01]  /*57c0*/  @P3 STG.E desc[UR14][R8.64], R17 ;  /* 0x0000001108003986 */ /* 0x0001e2000c10190e */
[C---:B------:R-:W-:Y:S02]  /*57d0*/  ISETP.GT.AND P3, PT, R16.reuse, 0x40, P6 ;  /* 0x000000401000780c */ /* 0x040fe40003764270 */
[----:B------:R-:W-:Y:S02]  /*57e0*/  ISETP.GT.AND P6, PT, R16, 0x48, P6 ;  /* 0x000000481000780c */ /* 0x000fe400037c4270 */
[----:B------:R-:W-:Y:S01]  /*57f0*/  F2FP.TF32.F32.PACK_B R5, R5 ;  /* 0x00000005ff05723e */ /* 0x000fe200024050ff */
[----:B0-----:R-:W-:-:S08]  /*5800*/  FMUL R17, R54, R0 ;  /* 0x0000000036117220 */ /* 0x001fd00000400000 */
[----:B------:R-:W-:Y:S02]  /*5810*/  @P3 IMAD.MOV.U32 R2, RZ, RZ, R8 ;  /* 0x000000ffff023224 */ /* 0x000fe400078e0008 */
[----:B------:R-:W-:Y:S01]  /*5820*/  @P3 IMAD.MOV.U32 R3, RZ, RZ, R9 ;  /* 0x000000ffff033224 */ /* 0x000fe200078e0009 */
[----:B------:R-:W-:-:S04]  /*5830*/  F2FP.TF32.F32.PACK_B R17, R17 ;  /* 0x00000011ff11723e */ /* 0x000fc800024050ff */
[----:B------:R-:W-:Y:S01]  /*5840*/  @P3 STG.E desc[UR14][R2.64+0x4], R25 ;  /* 0x0000041902003986 */ /* 0x000fe2000c10190e */
[----:B------:R-:W-:-:S03]  /*5850*/  ISETP.NE.AND P3, PT, R12, RZ, PT ;  /* 0x000000ff0c00720c */ /* 0x000fc60003f65270 */
[----:B------:R0:W-:Y:S01]  /*5860*/  @P5 STG.E desc[UR14][R10.64], R5 ;  /* 0x000000050a005986 */ /* 0x0001e2000c10190e */
[----:B------:R-:W-:-:S03]  /*5870*/  ISETP.NE.AND P5, PT, R14, RZ, PT ;  /* 0x000000ff0e00720c */ /* 0x000fc60003fa5270 */
[----:B------:R1:W-:Y:S01]  /*5880*/  @P6 STG.E desc[UR14][R10.64+0x4], R27 ;  /* 0x0000041b0a006986 */ /* 0x0003e2000c10190e */
[----:B------:R-:W-:-:S04]  /*5890*/  ISETP.GT.AND P6, PT, R15, 0x8, PT ;  /* 0x000000080f00780c */ /* 0x000fc80003fc4270 */
[----:B------:R-:W-:Y:S01]  /*58a0*/  ISETP.GT.AND P6, PT, R16, 0x40, P6 ;  /* 0x000000401000780c */ /* 0x000fe200037c4270 */
[-C--:B0-----:R-:W-:Y:S01]  /*58b0*/  FMUL R5, R30, R0.reuse ;  /* 0x000000001e057220 */ /* 0x081fe20000400000 */
[----:B-1----:R-:W-:-:S04]  /*58c0*/  FMUL R11, R32, R0 ;  /* 0x00000000200b7220 */ /* 0x002fc80000400000 */
[----:B------:R-:W-:Y:S02]  /*58d0*/  F2FP.TF32.F32.PACK_B R5, R5 ;  /* 0x00000005ff05723e */ /* 0x000fe400024050ff */
[----:B------:R-:W-:-:S05]  /*58e0*/  F2FP.TF32.F32.PACK_B R11, R11 ;  /* 0x0000000bff0b723e */ /* 0x000fca00024050ff */
[----:B------:R-:W-:Y:S02]  /*58f0*/  @P6 IMAD.MOV.U32 R2, RZ, RZ, R8 ;  /* 0x000000ffff026224 */ /* 0x000fe400078e0008 */
[----:B------:R-:W-:-:S05]  /*5900*/  @P6 IMAD.MOV.U32 R3, RZ, RZ, R9 ;  /* 0x000000ffff036224 */ /* 0x000fca00078e0009 */
[----:B------:R0:W-:Y:S01]  /*5910*/  @P6 STG.E desc[UR14][R2.64+0x20], R13 ;  /* 0x0000200d02006986 */ /* 0x0001e2000c10190e */
[----:B------:R-:W-:-:S04]  /*5920*/  ISETP.GT.AND P6, PT, R15, 0x9, PT ;  /* 0x000000090f00780c */ /* 0x000fc80003fc4270 */
[----:B------:R-:W-:Y:S01]  /*5930*/  ISETP.GT.AND P6, PT, R16, 0x40, P6 ;  /* 0x000000401000780c */ /* 0x000fe200037c4270 */
[----:B0-----:R-:W-:-:S05]  /*5940*/  FMUL R13, R48, R0 ;  /* 0x00000000300d7220 */ /* 0x001fca0000400000 */
[----:B------:R-:W-:-:S07]  /*5950*/  F2FP.TF32.F32.PACK_B R13, R13 ;  /* 0x0000000dff0d723e */ /* 0x000fce00024050ff */
[----:B------:R-:W-:Y:S02]  /*5960*/  @P6 IMAD.MOV.U32 R2, RZ, RZ, R8 ;  /* 0x000000ffff026224 */ /* 0x000fe400078e0008 */
[----:B------:R-:W-:-:S05]  /*5970*/  @P6 IMAD.MOV.U32 R3, RZ, RZ, R9 ;  /* 0x000000ffff036224 */ /* 0x000fca00078e0009 */
[----:B------:R-:W-:Y:S01]  /*5980*/  @P6 STG.E desc[UR14][R2.64+0x24], R29 ;  /* 0x0000241d02006986 */ /* 0x000fe2000c10190e */
[----:B------:R-:W-:-:S04]  /*5990*/  ISETP.GT.AND P6, PT, R15, 0x8, PT ;  /* 0x000000080f00780c */ /* 0x000fc80003fc4270 */
[----:B------:R-:W-:-:S13]  /*59a0*/  ISETP.GT.AND P6, PT, R16, 0x48, P6 ;  /* 0x000000481000780c */ /* 0x000fda00037c4270 */
[----:B------:R0:W-:Y:S01]  /*59b0*/  @P6 STG.E desc[UR14][R6.64+0x20], R5 ;  /* 0x0000200506006986 */ /* 0x0001e2000c10190e */
[----:B------:R-:W-:-:S04]  /*59c0*/  ISETP.GT.AND P6, PT, R15, 0x9, PT ;  /* 0x000000090f00780c */ /* 0x000fc80003fc4270 */
[----:B------:R-:W-:Y:S01]  /*59d0*/  ISETP.GT.AND P6, PT, R16, 0x48, P6 ;  /* 0x000000481000780c */ /* 0x000fe200037c4270 */
[----:B0-----:R-:W-:-:S05]  /*59e0*/  FMUL R5, R34, R0 ;  /* 0x0000000022057220 */ /* 0x001fca0000400000 */
[----:B------:R-:W-:-:S07]  /*59f0*/  F2FP.TF32.F32.PACK_B R5, R5 ;  /* 0x00000005ff05723e */ /* 0x000fce00024050ff */
[----:B------:R-:W-:Y:S02]  /*5a00*/  @P6 IMAD.MOV.U32 R2, RZ, RZ, R6 ;  /* 0x000000ffff026224 */ /* 0x000fe400078e0006 */
[----:B------:R-:W-:-:S05]  /*5a10*/  @P6 IMAD.MOV.U32 R3, RZ, RZ, R7 ;  /* 0x000000ffff036224 */ /* 0x000fca00078e0007 */
[----:B------:R0:W-:Y:S01]  /*5a20*/  @P6 STG.E desc[UR14][R2.64+0x24], R31 ;  /* 0x0000241f02006986 */ /* 0x0001e2000c10190e */
[----:B------:R-:W-:-:S04]  /*5a30*/  ISETP.GT.AND P6, PT, R15, 0x10, PT ;  /* 0x000000100f00780c */ /* 0x000fc80003fc4270 */
[----:B------:R-:W-:-:S13]  /*5a40*/  ISETP.GT.AND P6, PT, R16, 0x40, P6 ;  /* 0x000000401000780c */ /* 0x000fda00037c4270 */
[----:B0-----:R-:W-:Y:S02]  /*5a50*/  @P6 IMAD.MOV.U32 R2, RZ, RZ, R8 ;  /* 0x000000ffff026224 */ /* 0x001fe400078e0008 */
        /* <DEDUP_REMOVED lines=62> */
[----:B------:R-:W-:Y:S01]  /*5e40*/  ISETP.GT.AND P6, PT, R15, 0x21, PT ;  /* 0x000000210f00780c */ /* 0x000fe20003fc4270 */
[----:B------:R-:W-:-:S03]  /*5e50*/  FMUL R15, R52, R0 ;  /* 0x00000000340f7220 */ /* 0x000fc60000400000 */
[----:B------:R-:W-:Y:S02]  /*5e60*/  ISETP.GT.AND P6, PT, R16, 0x48, P6 ;  /* 0x000000481000780c */ /* 0x000fe400037c4270 */
[----:B------:R-:W-:Y:S01]  /*5e70*/  F2FP.TF32.F32.PACK_B R15, R15 ;  /* 0x0000000fff0f723e */ /* 0x000fe200024050ff */
[----:B0-----:R-:W-:-:S05]  /*5e80*/  FMUL R5, R46, R0 ;  /* 0x000000002e057220 */ /* 0x001fca0000400000 */
[----:B------:R-:W-:-:S05]  /*5e90*/  F2FP.TF32.F32.PACK_B R5, R5 ;  /* 0x00000005ff05723e */ /* 0x000fca00024050ff */
[----:B------:R-:W-:Y:S02]  /*5ea0*/  @P6 IMAD.MOV.U32 R2, RZ, RZ, R6 ;  /* 0x000000ffff026224 */ /* 0x000fe400078e0006 */
[----:B------:R-:W-:-:S05]  /*5eb0*/  @P6 IMAD.MOV.U32 R3, RZ, RZ, R7 ;  /* 0x000000ffff036224 */ /* 0x000fca00078e0007 */
[----:B------:R0:W-:Y:S01]  /*5ec0*/  @P6 STG.E desc[UR14][R2.64+0x84], R43 ;  /* 0x0000842b02006986 */ /* 0x0001e2000c10190e */
[C---:B------:R-:W-:Y:S02]  /*5ed0*/  ISETP.GT.AND P6, PT, R16.reuse, 0x40, P5 ;  /* 0x000000401000780c */ /* 0x040fe40002fc4270 */
[----:B------:R-:W-:-:S11]  /*5ee0*/  ISETP.GT.AND P5, PT, R16, 0x48, P5 ;  /* 0x000000481000780c */ /* 0x000fd60002fa4270 */
[----:B0-----:R-:W-:Y:S02]  /*5ef0*/  @P6 IMAD.MOV.U32 R2, RZ, RZ, R8 ;  /* 0x000000ffff026224 */ /* 0x001fe400078e0008 */
[----:B------:R-:W-:-:S05]  /*5f00*/  @P6 IMAD.MOV.U32 R3, RZ, RZ, R9 ;  /* 0x000000ffff036224 */ /* 0x000fca00078e0009 */
[----:B------:R0:W-:Y:S01]  /*5f10*/  @P6 STG.E desc[UR14][R2.64+0xa0], R11 ;  /* 0x0000a00b02006986 */ /* 0x0001e2000c10190e */
[C---:B------:R-:W-:Y:S02]  /*5f20*/  ISETP.GT.AND P6, PT, R16.reuse, 0x40, P3 ;  /* 0x000000401000780c */ /* 0x040fe40001fc4270 */
[----:B------:R-:W-:Y:S01]  /*5f30*/  ISETP.GT.AND P3, PT, R16, 0x48, P3 ;  /* 0x000000481000780c */ /* 0x000fe20001f64270 */
[-C--:B0-----:R-:W-:Y:S01]  /*5f40*/  FMUL R11, R50, R0.reuse ;  /* 0x00000000320b7220 */ /* 0x081fe20000400000 */
[----:B------:R-:W-:-:S09]  /*5f50*/  FMUL R0, R55, R0 ;  /* 0x0000000037007220 */ /* 0x000fd20000400000 */
[----:B------:R-:W-:Y:S02]  /*5f60*/  @P6 IMAD.MOV.U32 R2, RZ, RZ, R8 ;  /* 0x000000ffff026224 */ /* 0x000fe400078e0008 */
[----:B------:R-:W-:Y:S01]  /*5f70*/  @P6 IMAD.MOV.U32 R3, RZ, RZ, R9 ;  /* 0x000000ffff036224 */ /* 0x000fe200078e0009 */
[----:B------:R-:W-:-:S04]  /*5f80*/  F2FP.TF32.F32.PACK_B R11, R11 ;  /* 0x0000000bff0b723e */ /* 0x000fc800024050ff */
[----:B------:R0:W-:Y:S01]  /*5f90*/  @P6 STG.E desc[UR14][R2.64+0xa4], R45 ;  /* 0x0000a42d02006986 */ /* 0x0001e2000c10190e */
[C---:B------:R-:W-:Y:S02]  /*5fa0*/  ISETP.GT.AND P6, PT, R16.reuse, 0x40, P0 ;  /* 0x000000401000780c */ /* 0x040fe400007c4270 */
[----:B------:R-:W-:Y:S01]  /*5fb0*/  ISETP.GT.AND P0, PT, R16, 0x48, P0 ;  /* 0x000000481000780c */ /* 0x000fe20000704270 */
[----:B0-----:R-:W-:Y:S02]  /*5fc0*/  @P5 IMAD.MOV.U32 R2, RZ, RZ, R6 ;  /* 0x000000ffff025224 */ /* 0x001fe400078e0006 */
[----:B------:R-:W-:-:S05]  /*5fd0*/  @P5 IMAD.MOV.U32 R3, RZ, RZ, R7 ;  /* 0x000000ffff035224 */ /* 0x000fca00078e0007 */
        /* <DEDUP_REMOVED lines=15> */
[----:B------:R0:W-:Y:S02]  /*60d0*/  @P5 STG.E desc[UR14][R2.64+0xc4], R49 ;  /* 0x0000c43102005986 */ /* 0x0001e4000c10190e */
        /* <DEDUP_REMOVED lines=8> */
[----:B------:R0:W-:Y:S04]  /*6160*/  @P6 STG.E desc[UR14][R2.64+0xe0], R15 ;  /* 0x0000e00f02006986 */ /* 0x0001e8000c10190e */
[----:B------:R1:W-:Y:S01]  /*6170*/  @P3 STG.E desc[UR14][R8.64+0xe4], R53 ;  /* 0x0000e43508003986 */ /* 0x0003e2000c10190e */
[----:B0-----:R-:W-:Y:S02]  /*6180*/  @P2 IMAD.MOV.U32 R2, RZ, RZ, R6 ;  /* 0x000000ffff022224 */ /* 0x001fe400078e0006 */
[----:B------:R-:W-:-:S05]  /*6190*/  @P2 IMAD.MOV.U32 R3, RZ, RZ, R7 ;  /* 0x000000ffff032224 */ /* 0x000fca00078e0007 */
[----:B------:R1:W-:Y:S01]  /*61a0*/  @P2 STG.E desc[UR14][R2.64+0xe0], R17 ;  /* 0x0000e01102002986 */ /* 0x0003e2000c10190e */
[----:B------:R-:W-:Y:S05]  /*61b0*/  @!P1 EXIT ;  /* 0x000000000000994d */ /* 0x000fea0003800000 */
[----:B-1----:R-:W-:-:S05]  /*61c0*/  F2FP.TF32.F32.PACK_B R3, R0 ;  /* 0x00000000ff03723e */ /* 0x002fca00024050ff */
[----:B------:R-:W-:Y:S01]  /*61d0*/  STG.E desc[UR14][R6.64+0xe4], R3 ;  /* 0x0000e40306007986 */ /* 0x000fe2000c10190e */
[----:B------:R-:W-:Y:S05]  /*61e0*/  EXIT ;  /* 0x000000000000794d */ /* 0x000fea0003800000 */
.L_x_9:
[----:B------:R-:W-:-:S13]  /*61f0*/  ISETP.NE.AND P0, PT, R6, RZ, PT ;  /* 0x000000ff0600720c */ /* 0x000fda0003f05270 */
[----:B------:R-:W-:Y:S05]  /*6200*/  @P0 EXIT ;  /* 0x000000000000094d */ /* 0x000fea0003800000 */
[----:B------:R-:W-:-:S13]  /*6210*/  ELECT P0, URZ, PT ;  /* 0x00000000003f782f */ /* 0x000fda0003800000 */
[----:B------:R-:W-:Y:S05]  /*6220*/  @!P0 BRA `(.L_x_144) ;  /* 0x0000003800648947 */ /* 0x000fea0003800000 */
[----:B------:R-:W-:Y:S02]  /*6230*/  ISETP.GE.AND P0, PT, R3, 0x1, PT ;  /* 0x000000010300780c */ /* 0x000fe40003f06270 */
[----:B------:R-:W-:-:S04]  /*6240*/  SHF.R.S32.HI R7, RZ, 0x1f, R8 ;  /* 0x0000001fff077819 */ /* 0x000fc80000011408 */
[----:B------:R-:W-:-:S07]  /*6250*/  LEA.HI R7, R7, R8, RZ, 0x7 ;  /* 0x0000000807077211 */ /* 0x000fce00078f38ff */
[----:B------:R-:W-:Y:S05]  /*6260*/  @!P0 BRA `(.L_x_144) ;  /* 0x0000003800548947 */ /* 0x000fea0003800000 */
[----:B------:R-:W-:Y:S01]  /*6270*/  LOP3.LUT R7, R7, 0xffffff80, RZ, 0xc0, !PT ;  /* 0xffffff8007077812 */ /* 0x000fe200078ec0ff */
[----:B-----5:R-:W-:Y:S01]  /*6280*/  IMAD R0, R12, R13, RZ ;  /* 0x0000000d0c007224 */ /* 0x020fe200078e02ff */
[----:B------:R-:W-:Y:S01]  /*6290*/  LOP3.LUT P0, RZ, R8, 0x1f, RZ, 0xc0, !PT ;  /* 0x0000001f08ff7812 */ /* 0x000fe2000780c0ff */
[----:B---3--:R-:W-:Y:S01]  /*62a0*/  IMAD.SHL.U32 R14, R9, 0x80, RZ ;  /* 0x00000080090e7824 */ /* 0x008fe200078e00ff */
[----:B------:R-:W-:Y:S01]  /*62b0*/  LOP3.LUT R52, R2, 0x2, RZ, 0xfc, !PT ;  /* 0x0000000202347812 */ /* 0x000fe200078efcff */
[----:B------:R-:W-:Y:S01]  /*62c0*/  IMAD.IADD R7, R8, 0x1, -R7 ;  /* 0x0000000108077824 */ /* 0x000fe200078e0a07 */
[----:B------:R-:W-:Y:S01]  /*62d0*/  CS2R R8, SRZ ;  /* 0x0000000000087805 */ /* 0x000fe2000001ff00 */
[----:B------:R-:W-:Y:S02]  /*62e0*/  IMAD.SHL.U32 R15, R10, 0x40, RZ ;  /* 0x000000400a0f7824 */ /* 0x000fe400078e00ff */
[----:B------:R-:W-:Y:S01]  /*62f0*/  IMAD.MOV.U32 R4, RZ, RZ, RZ ;  /* 0x000000ffff047224 */ /* 0x000fe200078e00ff */
[C---:B------:R-:W-:Y:S01]  /*6300*/  ISETP.NE.AND P1, PT, R7.reuse, RZ, PT ;  /* 0x000000ff0700720c */ /* 0x040fe20003f25270 */
[----:B------:R-:W-:Y:S01]  /*6310*/  IMAD.MOV.U32 R6, RZ, RZ, 0x1 ;  /* 0x00000001ff067424 */ /* 0x000fe200078e00ff */
[----:B------:R-:W-:Y:S01]  /*6320*/  ISETP.NE.OR P0, PT, R7, RZ, !P0 ;  /* 0x000000ff0700720c */ /* 0x000fe20004705670 */
[----:B------:R-:W-:-:S02]  /*6330*/  IMAD.MOV.U32 R7, RZ, RZ, RZ ;  /* 0x000000ffff077224 */ /* 0x000fc400078e00ff */
[----:B------:R-:W-:Y:S02]  /*6340*/  IMAD R0, R5, R0, 0x1 ;  /* 0x0000000105007424 */ /* 0x000fe400078e0200 */
[C---:B------:R-:W-:Y:S02]  /*6350*/  VIADD R30, R14.reuse, 0x8 ;  /* 0x000000080e1e7836 */ /* 0x040fe40000000000 */
[C---:B------:R-:W-:Y:S02]  /*6360*/  VIADD R31, R14.reuse, 0x10 ;  /* 0x000000100e1f7836 */ /* 0x040fe40000000000 */
[C---:B------:R-:W-:Y:S02]  /*6370*/  VIADD R32, R14.reuse, 0x18 ;  /* 0x000000180e207836 */ /* 0x040fe40000000000 */
[C---:B------:R-:W-:Y:S02]  /*6380*/  VIADD R33, R14.reuse, 0x20 ;  /* 0x000000200e217836 */ /* 0x040fe40000000000 */
[----:B------:R-:W-:-:S02]  /*6390*/  VIADD R34, R14, 0x28 ;  /* 0x000000280e227836 */ /* 0x000fc40000000000 */
[C---:B------:R-:W-:Y:S02]  /*63a0*/  VIADD R35, R14.reuse, 0x30 ;  /* 0x000000300e237836 */ /* 0x040fe40000000000 */
        /* <DEDUP_REMOVED lines=8> */
[----:B------:R-:W-:Y:S02]  /*6430*/  VIADD R44, R14, 0x78 ;  /* 0x000000780e2c7836 */ /* 0x000fe40000000000 */
[C---:B------:R-:W-:Y:S02]  /*6440*/  VIADD R45, R15.reuse, 0x8 ;  /* 0x000000080f2d7836 */ /* 0x040fe40000000000 */
[----:B------:R-:W-:-:S02]  /*6450*/  VIADD R46, R15, 0x10 ;  /* 0x000000100f2e7836 */ /* 0x000fc40000000000 */
[C---:B------:R-:W-:Y:S02]  /*6460*/  VIADD R47, R15.reuse, 0x18 ;  /* 0x000000180f2f7836 */ /* 0x040fe40000000000 */
[C---:B------:R-:W-:Y:S02]  /*6470*/  VIADD R48, R15.reuse, 0x20 ;  /* 0x000000200f307836 */ /* 0x040fe40000000000 */
[C---:B------:R-:W-:Y:S02]  /*6480*/  VIADD R49, R15.reuse, 0x28 ;  /* 0x000000280f317836 */ /* 0x040fe40000000000 */
[C---:B------:R-:W-:Y:S02]  /*6490*/  VIADD R50, R15.reuse, 0x30 ;  /* 0x000000300f327836 */ /* 0x040fe40000000000 */
[----:B------:R-:W-:-:S07]  /*64a0*/  VIADD R51, R15, 0x38 ;  /* 0x000000380f337836 */ /* 0x000fce0000000000 */
.L_x_148:
[----:B------:R-:W0:Y:S01]  /*64b0*/  S2R R11, SR_CgaCtaId ;  /* 0x00000000000b7919 */ /* 0x000e220000008800 */
[----:B------:R-:W-:-:S04]  /*64c0*/  MOV R10, 0x400 ;  /* 0x00000400000a7802 */ /* 0x000fc80000000f00 */
[----:B0-----:R-:W-:Y:S02]  /*64d0*/  LEA R17, R11, R10, 0x18 ;  /* 0x0000000a0b117211 */ /* 0x001fe400078ec0ff */
[----:B------:R-:W-:-:S03]  /*64e0*/  SHF.L.U32 R10, R6, 0x1f, RZ ;  /* 0x0000001f060a7819 */ /* 0x000fc600000006ff */
[----:B------:R-:W-:-:S07]  /*64f0*/  IMAD R11, R4, 0x8, R17 ;  /* 0x00000008040b7824 */ /* 0x000fce00078e0211 */
.L_x_145:
[----:B0-----:R0:W1:Y:S02]  /*6500*/  SYNCS.PHASECHK.TRANS64.TRYWAIT P2, [R11+URZ+0x30020], R10 ;  /* 0x0300200a0b0075a7 */ /* 0x001064000804017f */
[----:B-1----:R-:W-:Y:S05]  /*6510*/  @!P2 NANOSLEEP.SYNCS 0x989680 ;  /* 0x009896800000a95d */ /* 0x002fea0003900000 */
[----:B------:R-:W1:Y:S02]  /*6520*/  @!P2 SYNCS.PHASECHK.TRANS64 P2, [R11+URZ+0x30020], R10 ;  /* 0x0300200a0b00a5a7 */ /* 0x000e64000804007f */
[----:B-1----:R-:W-:Y:S05]  /*6530*/  @!P2 BRA `(.L_x_145) ;  /* 0xfffffffc00f0a947 */ /* 0x002fea000383ffff */
[----:B0-----:R-:W0:Y:S02]  /*6540*/  @!P1 LDC R10, c[0x0][0x500] ;  /* 0x00014000ff0a9b82 */ /* 0x001e240000000800 */
[----:B0-----:R0:W-:Y:S02]  /*6550*/  @!P1 SYNCS.ARRIVE.TRANS64 RZ, [R11+URZ+0x30000], R10 ;  /* 0x0300000a0bff99a7 */ /* 0x0011e4000800003f */
[----:B0-----:R-:W-:-:S04]  /*6560*/  PRMT R10, R52, 0x9910, RZ ;  /* 0x00009910340a7816 */ /* 0x001fc800000000ff */
[----:B------:R-:W-:-:S13]  /*6570*/  ISETP.NE.AND P2, PT, R10, 0x2, PT ;  /* 0x000000020a00780c */ /* 0x000fda0003f45270 */
[----:B------:R-:W-:Y:S05]  /*6580*/  @P2 BRA `(.L_x_146) ;  /* 0x0000000000042947 */ /* 0x000fea0003800000 */
[----:B------:R-:W-:Y:S01]  /*6590*/  BPT.TRAP 0x1 ;  /* 0x000000040000795c */ /* 0x000fe20000300000 */
.L_x_146:
[----:B------:R-:W-:Y:S05]  /*65a0*/  @P0 BRA `(.L_x_147) ;  /* 0x0000000000040947 */ /* 0x000fea0003800000 */
[----:B------:R-:W-:Y:S01]  /*65b0*/  BPT.TRAP 0x1 ;  /* 0x000000040000795c */ /* 0x000fe20000300000 */
.L_x_147:
[----:B------:R-:W-:Y:S01]  /*65c0*/  R2UR UR9, R11 ;  /* 0x000000000b0972ca */ /* 0x000fe200000e0000 */
[----:B------:R-:W0:Y:S01]  /*65d0*/  LDC.64 R12, c[0x0][0x3d8] ;  /* 0x0000f600ff0c7b82 */ /* 0x000e220000000a00 */
[----:B------:R-:W-:Y:S01]  /*65e0*/  R2UR UR8, R4 ;  /* 0x00000000040872ca */ /* 0x000fe200000e0000 */
[----:B------:R-:W-:Y:S01]  /*65f0*/  ULDC UR22, c[0x0][0x380] ;  /* 0x0000e00000167ab9 */ /* 0x000fe20000000800 */
[----:B------:R-:W-:Y:S01]  /*6600*/  R2UR UR12, R17 ;  /* 0x00000000110c72ca */ /* 0x000fe200000e0000 */
[----:B------:R-:W-:Y:S01]  /*6610*/  UISETP.NE.AND UP0, UPT, UR22, 0x1, UPT ;  /* 0x000000011600788c */ /* 0x000fe2000bf05270 */
[----:B------:R-:W-:Y:S01]  /*6620*/  R2UR UR13, R14 ;  /* 0x000000000e0d72ca */ /* 0x000fe200000e0000 */
[----:B------:R-:W-:Y:S01]  /*6630*/  ULDC UR23, c[0x0][0x38c] ;  /* 0x0000e30000177ab9 */ /* 0x000fe20000000800 */
[----:B------:R-:W-:Y:S01]  /*6640*/  R2UR UR33, R30 ;  /* 0x000000001e2172ca */ /* 0x000fe200000e0000 */
[----:B------:R-:W0:Y:S01]  /*6650*/  LDC.64 R10, c[0x0][0x3b8] ;  /* 0x0000ee00ff0a7b82 */ /* 0x000e220000000a00 */
[----:B------:R-:W-:Y:S01]  /*6660*/  UISETP.NE.AND UP1, UPT, UR23, 0x1, UPT ;  /* 0x000000011700788c */ /* 0x000fe2000bf25270 */
[----:B------:R-:W-:Y:S01]  /*6670*/  R2UR UR48, R14 ;  /* 0x000000000e3072ca */ /* 0x000fe200000e0000 */
[----:B------:R-:W-:Y:S01]  /*6680*/  ULDC.64 UR24, c[0x0][0x198] ;  /* 0x0000660000187ab9 */ /* 0x000fe20000000a00 */
[----:B------:R-:W-:Y:S01]  /*6690*/  R2UR UR10, R9 ;  /* 0x00000000090a72ca */ /* 0x000fe200000e0000 */
[----:B------:R-:W-:Y:S01]  /*66a0*/  UIADD3 UR14, UP2, UR24, 0xf0, URZ ;  /* 0x000000f0180e7890 */ /* 0x000fe2000ff5e03f */
[----:B------:R-:W-:Y:S01]  /*66b0*/  R2UR UR61, R31 ;  /* 0x000000001f3d72ca */ /* 0x000fe200000e0000 */
[----:B------:R-:W-:Y:S01]  /*66c0*/  @UP0 ULDC UR20, c[0x0][0x388] ;  /* 0x0000e20000140ab9 */ /* 0x000fe20000000800 */
[----:B------:R-:W-:Y:S01]  /*66d0*/  ULEA UR8, UR8, UR12, 0xf ;  /* 0x0000000c08087291 */ /* 0x000fe2000f8e783f */
[----:B------:R-:W-:Y:S01]  /*66e0*/  R2UR UR18, R32 ;  /* 0x00000000201272ca */ /* 0x000fe200000e0000 */
[----:B------:R-:W-:Y:S01]  /*66f0*/  UMOV UR11, UR13 ;  /* 0x0000000d000b7c82 */ /* 0x000fe20008000000 */
[----:B------:R-:W-:Y:S01]  /*6700*/  @UP0 ULDC UR12, c[0x0][0x384] ;  /* 0x0000e100000c0ab9 */ /* 0x000fe20000000800 */
[----:B------:R-:W-:Y:S01]  /*6710*/  @UP1 ULDC.64 UR40, c[0x0][0x390] ;  /* 0x0000e40000281ab9 */ /* 0x000fe20000000a00 */
[----:B------:R-:W-:Y:S01]  /*6720*/  UIMAD.WIDE.U32 UR12, UR13, UR12, URZ ;  /* 0x0000000c0d0c72a5 */ /* 0x000fe2000f8e003f */
[----:B------:R-:W-:Y:S01]  /*6730*/  R2UR UR17, R33 ;  /* 0x00000000211172ca */ /* 0x000fe200000e0000 */
[----:B------:R-:W-:Y:S01]  /*6740*/  @UP0 ULDC UR32, c[0x0][0x384] ;  /* 0x0000e10000200ab9 */ /* 0x000fe20000000800 */
[----:B------:R-:W-:Y:S01]  /*6750*/  UMOV UR16, UR33 ;  /* 0x0000002100107c82 */ /* 0x000fe20008000000 */
[----:B------:R-:W-:Y:S01]  /*6760*/  @UP0 USHF.R.U32.HI UR11, URZ, UR20, UR13 ;  /* 0x000000143f0b0299 */ /* 0x000fe2000801160d */
[----:B------:R-:W-:Y:S01]  /*6770*/  R2UR UR60, R34 ;  /* 0x00000000223c72ca */ /* 0x000fe200000e0000 */
[----:B------:R-:W-:Y:S01]  /*6780*/  UIMAD.WIDE.U32 UR32, UR33, UR32, URZ ;  /* 0x00000020212072a5 */ /* 0x000fe2000f8e003f */
[----:B------:R-:W-:Y:S01]  /*6790*/  R2UR UR59, R35 ;  /* 0x00000000233b72ca */ /* 0x000fe200000e0000 */
[----:B------:R-:W-:Y:S01]  /*67a0*/  UIMAD.WIDE.U32 UR46, UR11, UR40, URZ ;  /* 0x000000280b2e72a5 */ /* 0x000fe2000f8e003f */
[----:B------:R-:W-:Y:S01]  /*67b0*/  IMAD R17, R4, 0x4000, R17 ;  /* 0x0000400004117824 */ /* 0x000fe200078e0211 */
[----:B------:R-:W-:Y:S01]  /*67c0*/  UIADD3 UR12, -UR11, URZ, URZ ;  /* 0x0000003f0b0c7290 */ /* 0x000fe2000fffe13f */
[----:B0-----:R-:W-:Y:S01]  /*67d0*/  IMAD R10, R7, R10, R12 ;  /* 0x0000000a070a7224 */ /* 0x001fe200078e020c */
[----:B------:R-:W-:Y:S01]  /*67e0*/  UMOV UR13, UR11 ;  /* 0x0000000b000d7c82 */ /* 0x000fe20008000000 */
[----:B------:R-:W-:Y:S01]  /*67f0*/  IMAD R11, R8, R11, R13 ;  /* 0x0000000b080b7224 */ /* 0x000fe200078e020d */
[----:B------:R-:W-:Y:S01]  /*6800*/  @UP1 USHF.R.U32.HI UR13, URZ, UR41, UR47 ;  /* 0x000000293f0d1299 */ /* 0x000fe2000801162f */
[----:B------:R-:W-:Y:S01]  /*6810*/  R2UR UR46, R32 ;  /* 0x00000000202e72ca */ /* 0x000fe200000e0000 */
[----:B------:R-:W-:Y:S01]  /*6820*/  UIMAD UR12, UR22, UR12, UR48 ;  /* 0x0000000c160c72a4 */ /* 0x000fe2000f8e0230 */
[----:B------:R-:W-:Y:S01]  /*6830*/  VIADD R0, R0, 0xffffffff ;  /* 0xffffffff00007836 */ /* 0x000fe20000000000 */
[----:B------:R-:W-:Y:S01]  /*6840*/  PRMT R10, R10, 0x40, R11 ;  /* 0x000000400a0a7816 */ /* 0x000fe2000000000b */
[----:B------:R-:W-:Y:S01]  /*6850*/  UIADD3 UR41, -UR13, URZ, URZ ;  /* 0x0000003f0d297290 */ /* 0x000fe2000fffe13f */
[----:B------:R-:W-:Y:S01]  /*6860*/  MOV R11, UR14 ;  /* 0x0000000e000b7c02 */ /* 0x000fe20008000f00 */
[----:B------:R-:W-:Y:S01]  /*6870*/  ULDC.64 UR6, c[0x0][0x3b0] ;  /* 0x0000ec0000067ab9 */ /* 0x000fe20000000a00 */
[----:B------:R-:W-:Y:S01]  /*6880*/  R2UR UR40, R10 ;  /* 0x000000000a2872ca */ /* 0x000fe200000e0000 */
[----:B------:R-:W-:Y:S01]  /*6890*/  UIMAD UR41, UR23, UR41, UR11 ;  /* 0x00000029172972a4 */ /* 0x000fe2000f8e020b */
[----:B------:R-:W-:Y:S01]  /*68a0*/  ISETP.GT.AND P5, PT, R0, 0x1, PT ;  /* 0x000000010000780c */ /* 0x000fe20003fa4270 */
[----:B------:R-:W-:Y:S01]  /*68b0*/  ULDC.64 UR4, c[0x0][0x3d0] ;  /* 0x0000f40000047ab9 */ /* 0x000fe20000000a00 */
[----:B------:R-:W-:Y:S01]  /*68c0*/  @UP0 ULDC UR30, c[0x0][0x388] ;  /* 0x0000e200001e0ab9 */ /* 0x000fe20000000800 */
[----:B------:R-:W-:Y:S01]  /*68d0*/  UIMAD UR11, UR12, UR6, UR4 ;  /* 0x000000060c0b72a4 */ /* 0x000fe2000f8e0204 */
[----:B------:R-:W-:Y:S01]  /*68e0*/  VIADD R4, R4, 0x1 ;  /* 0x0000000104047836 */ /* 0x000fe20000000000 */
[----:B------:R-:W-:-:S02]  /*68f0*/  @UP0 USHF.R.U32.HI UR16, URZ, UR30, UR33 ;  /* 0x0000001e3f100299 */ /* 0x000fc40008011621 */
[----:B------:R-:W-:Y:S02]  /*6900*/  UIADD3 UR9, UR9, 0x30000, URZ ;  /* 0x0003000009097890 */ /* 0x000fe4000fffe03f */
[----:B------:R-:W-:Y:S01]  /*6910*/  USHF.L.U32 UR10, UR10, 0x6, URZ ;  /* 0x000000060a0a7899 */ /* 0x000fe2000800063f */
[C---:B------:R-:W-:Y:S01]  /*6920*/  ISETP.NE.AND P4, PT, R4.reuse, 0x4, PT ;  /* 0x000000040400780c */ /* 0x040fe20003f85270 */
[----:B------:R-:W-:Y:S02]  /*6930*/  UIADD3.X UR15, URZ, UR25, URZ, UP2, !UPT ;  /* 0x000000193f0f7290 */ /* 0x000fe400097fe43f */
[----:B------:R-:W-:Y:S01]  /*6940*/  UIMAD UR12, UR41, UR7, UR5 ;  /* 0x00000007290c72a4 */ /* 0x000fe2000f8e0205 */
[----:B------:R-:W-:Y:S01]  /*6950*/  SEL R4, R4, RZ, P4 ;  /* 0x000000ff04047207 */ /* 0x000fe20002000000 */
[----:B------:R-:W-:Y:S01]  /*6960*/  UPRMT UR30, UR40, 0x5410, URZ ;  /* 0x00005410281e7896 */ /* 0x000fe2000800003f */
[----:B------:R-:W-:Y:S01]  /*6970*/  MOV R13, UR10 ;  /* 0x0000000a000d7c02 */ /* 0x000fe20008000f00 */
[----:B------:R-:W-:Y:S01]  /*6980*/  @UP1 ULDC.64 UR24, c[0x0][0x390] ;  /* 0x0000e40000181ab9 */ /* 0x000fe20000000a00 */
[----:B------:R-:W-:Y:S01]  /*6990*/  @UP0 ULDC UR54, c[0x0][0x384] ;  /* 0x0000e10000360ab9 */ /* 0x000fe20000000800 */
[----:B------:R-:W-:Y:S01]  /*69a0*/  UIMAD.WIDE.U32 UR32, UR16, UR24, URZ ;  /* 0x00000018102072a5 */ /* 0x000fe2000f8e003f */
[----:B------:R-:W-:Y:S01]  /*69b0*/  MOV R12, UR15 ;  /* 0x0000000f000c7c02 */ /* 0x000fe20008000f00 */
[----:B------:R-:W-:Y:S01]  /*69c0*/  UMOV UR31, UR61 ;  /* 0x0000003d001f7c82 */ /* 0x000fe20008000000 */
[----:B------:R-:W-:Y:S01]  /*69d0*/  @UP0 ULDC UR43, c[0x0][0x384] ;  /* 0x0000e100002b0ab9 */ /* 0x000fe20000000800 */
[----:B------:R-:W-:Y:S01]  /*69e0*/  @UP0 ULDC UR35, c[0x0][0x384] ;  /* 0x0000e10000230ab9 */ /* 0x000fe20000000800 */
[----:B------:R0:W-:Y:S01]  /*69f0*/  UTMALDG.4D.IM2COL [UR8], [UR14], UR30 ;  /* 0x000000080e0073b4 */ /* 0x0001e2000805801e */
[----:B------:R-:W-:Y:S01]  /*6a00*/  UMOV UR27, UR18 ;  /* 0x00000012001b7c82 */ /* 0x000fe20008000000 */
[----:B------:R-:W-:Y:S01]  /*6a10*/  @UP0 ULDC UR51, c[0x0][0x388] ;  /* 0x0000e20000330ab9 */ /* 0x000fe20000000800 */
[----:B------:R-:W-:Y:S01]  /*6a20*/  @UP0 ULDC UR26, c[0x0][0x384] ;  /* 0x0000e100001a0ab9 */ /* 0x000fe20000000800 */
[----:B------:R-:W-:Y:S01]  /*6a30*/  UMOV UR18, UR17 ;  /* 0x0000001100127c82 */ /* 0x000fe20008000000 */
[----:B------:R-:W-:Y:S01]  /*6a40*/  UMOV UR19, UR60 ;  /* 0x0000003c00137c82 */ /* 0x000fe20008000000 */
[----:B------:R-:W-:Y:S01]  /*6a50*/  @UP0 ULDC UR52, c[0x0][0x384] ;  /* 0x0000e10000340ab9 */ /* 0x000fe20000000800 */
[----:B------:R-:W-:Y:S01]  /*6a60*/  UMOV UR17, UR59 ;  /* 0x0000003b00117c82 */ /* 0x000fe20008000000 */
[----:B------:R-:W-:Y:S01]  /*6a70*/  UIADD3 UR56, UR8, 0x800, URZ ;  /* 0x0000080008387890 */ /* 0x000fe2000fffe03f */
[----:B------:R-:W-:Y:S01]  /*6a80*/  MOV R10, UR30 ;  /* 0x0000001e000a7c02 */ /* 0x000fe20008000f00 */
[----:B------:R-:W-:Y:S01]  /*6a90*/  @UP0 ULDC UR42, c[0x0][0x388] ;  /* 0x0000e200002a0ab9 */ /* 0x000fe20000000800 */
[----:B------:R-:W-:Y:S01]  /*6aa0*/  UMOV UR57, UR9 ;  /* 0x0000000900397c82 */ /* 0x000fe20008000000 */
[----:B------:R-:W-:Y:S01]  /*6ab0*/  UMOV UR58, UR10 ;  /* 0x0000000a003a7c82 */ /* 0x000fe20008000000 */
[----:B------:R-:W-:Y:S01]  /*6ac0*/  @UP1 ULDC.64 UR44, c[0x0][0x390] ;  /* 0x0000e400002c1ab9 */ /* 0x000fe20000000a00 */
[----:B------:R-:W-:Y:S01]  /*6ad0*/  @UP0 ULDC UR53, c[0x0][0x388] ;  /* 0x0000e20000350ab9 */ /* 0x000fe20000000800 */
[----:B------:R-:W-:Y:S01]  /*6ae0*/  @UP0 ULDC UR34, c[0x0][0x388] ;  /* 0x0000e20000220ab9 */ /* 0x000fe20000000800 */
[----:B------:R-:W-:Y:S01]  /*6af0*/  @UP0 ULDC UR55, c[0x0][0x388] ;  /* 0x0000e20000370ab9 */ /* 0x000fe20000000800 */
[----:B------:R-:W-:Y:S01]  /*6b00*/  @UP1 ULDC.64 UR20, c[0x0][0x390] ;  /* 0x0000e40000141ab9 */ /* 0x000fe20000000a00 */
[----:B------:R-:W-:Y:S01]  /*6b10*/  @UP1 ULDC.64 UR36, c[0x0][0x390] ;  /* 0x0000e40000241ab9 */ /* 0x000fe20000000a00 */
[----:B------:R-:W-:Y:S01]  /*6b20*/  UIADD3 UR48, UR8, 0x1000, URZ ;  /* 0x0000100008307890 */ /* 0x000fe2000fffe03f */
[----:B------:R-:W-:Y:S01]  /*6b30*/  @UP1 ULDC.64 UR28, c[0x0][0x390] ;  /* 0x0000e400001c1ab9 */ /* 0x000fe20000000a00 */
[----:B------:R-:W-:Y:S01]  /*6b40*/  UMOV UR49, UR9 ;  /* 0x0000000900317c82 */ /* 0x000fe20008000000 */
[----:B------:R-:W-:Y:S01]  /*6b50*/  UMOV UR50, UR10 ;  /* 0x0000000a00327c82 */ /* 0x000fe20008000000 */
[----:B0-----:R-:W-:Y:S01]  /*6b60*/  UIMAD.WIDE.U32 UR12, UR61, UR54, URZ ;  /* 0x000000363d0c72a5 */ /* 0x001fe2000f8e003f */
[----:B------:R-:W-:-:S02]  /*6b70*/  @UP1 ULDC.64 UR38, c[0x0][0x390] ;  /* 0x0000e40000261ab9 */ /* 0x000fc40000000a00 */
[----:B------:R-:W-:Y:S01]  /*6b80*/  UMOV UR61, UR16 ;  /* 0x00000010003d7c82 */ /* 0x000fe20008000000 */
[----:B------:R-:W-:Y:S02]  /*6b90*/  @UP1 USHF.R.U32.HI UR61, URZ, UR25, UR33 ;  /* 0x000000193f3d1299 */ /* 0x000fe40008011621 */
[----:B------:R-:W-:Y:S01]  /*6ba0*/  UIMAD.WIDE.U32 UR24, UR46, UR43, URZ ;  /* 0x0000002b2e1872a5 */ /* 0x000fe2000f8e003f */
[----:B------:R-:W-:Y:S01]  /*6bb0*/  R2UR UR46, R33 ;  /* 0x00000000212e72ca */ /* 0x000fe200000e0000 */
[----:B------:R-:W-:Y:S01]  /*6bc0*/  @UP0 UMOV UR32, UR13 ;  /* 0x0000000d00200c82 */ /* 0x000fe20008000000 */
[----:B------:R-:W-:Y:S01]  /*6bd0*/  R2UR UR43, R30 ;  /* 0x000000001e2b72ca */ /* 0x000fe200000e0000 */
[----:B------:R-:W-:Y:S02]  /*6be0*/  @UP0 USHF.R.U32.HI UR31, URZ, UR42, UR32 ;  /* 0x0000002a3f1f0299 */ /* 0x000fe40008011620 */
[----:B------:R-:W-:Y:S02]  /*6bf0*/  @UP0 USHF.R.U32.HI UR27, URZ, UR34, UR25 ;  /* 0x000000223f1b0299 */ /* 0x000fe40008011619 */
[----:B------:R-:W-:-:S02]  /*6c00*/  UIADD3 UR40, UR8, 0x1800, URZ ;  /* 0x0000180008287890 */ /* 0x000fc4000fffe03f */
[----:B------:R-:W-:Y:S02]  /*6c10*/  UIADD3 UR32, UR8, 0x2000, URZ ;  /* 0x0000200008207890 */ /* 0x000fe4000fffe03f */
[----:B------:R-:W-:Y:S02]  /*6c20*/  UIADD3 UR24, UR8, 0x2800, URZ ;  /* 0x0000280008187890 */ /* 0x000fe4000fffe03f */
[----:B------:R-:W-:Y:S02]  /*6c30*/  UIMAD.WIDE.U32 UR12, UR46, UR35, URZ ;  /* 0x000000232e0c72a5 */ /* 0x000fe4000f8e003f */
[----:B------:R-:W-:Y:S02]  /*6c40*/  UIMAD.WIDE.U32 UR46, UR31, UR44, URZ ;  /* 0x0000002c1f2e72a5 */ /* 0x000fe4000f8e003f */
[----:B------:R-:W-:Y:S01]  /*6c50*/  UIADD3 UR35, -UR27, URZ, URZ ;  /* 0x0000003f1b237290 */ /* 0x000fe2000fffe13f */
[----:B------:R-:W-:Y:S02]  /*6c60*/  UMOV UR41, UR9 ;  /* 0x0000000900297c82 */ /* 0x000fe40008000000 */
[----:B------:R-:W-:Y:S01]  /*6c70*/  @UP0 UMOV UR11, UR13 ;  /* 0x0000000d000b0c82 */ /* 0x000fe20008000000 */
[----:B------:R-:W-:-:S02]  /*6c80*/  UIMAD.WIDE.U32 UR12, UR60, UR26, URZ ;  /* 0x0000001a3c0c72a5 */ /* 0x000fc4000f8e003f */
[----:B------:R-:W-:Y:S02]  /*6c90*/  @UP0 USHF.R.U32.HI UR18, URZ, UR51, UR11 ;  /* 0x000000333f120299 */ /* 0x000fe4000801160b */
[----:B------:R-:W-:Y:S02]  /*6ca0*/  UIADD3 UR60, -UR61, URZ, URZ ;  /* 0x0000003f3d3c7290 */ /* 0x000fe4000fffe13f */
[----:B------:R-:W-:Y:S02]  /*6cb0*/  UIADD3 UR11, -UR16, URZ, URZ ;  /* 0x0000003f100b7290 */ /* 0x000fe4000fffe13f */
[----:B------:R-:W-:Y:S02]  /*6cc0*/  UIMAD UR60, UR23, UR60, UR16 ;  /* 0x0000003c173c72a4 */ /* 0x000fe4000f8e0210 */
[----:B------:R-:W-:Y:S01]  /*6cd0*/  UIMAD UR11, UR22, UR11, UR43 ;  /* 0x0000000b160b72a4 */ /* 0x000fe2000f8e022b */
[----:B------:R-:W-:Y:S01]  /*6ce0*/  R2UR UR43, R32 ;  /* 0x00000000202b72ca */ /* 0x000fe200000e0000 */
[----:B------:R-:W-:Y:S01]  /*6cf0*/  @UP0 UMOV UR16, UR13 ;  /* 0x0000000d00100c82 */ /* 0x000fe20008000000 */
[----:B------:R-:W-:-:S02]  /*6d00*/  UIMAD.WIDE.U32 UR12, UR59, UR52, URZ ;  /* 0x000000343b0c72a5 */ /* 0x000fc4000f8e003f */
[----:B------:R-:W-:Y:S02]  /*6d10*/  UIMAD UR59, UR11, UR6, UR4 ;  /* 0x000000060b3b72a4 */ /* 0x000fe4000f8e0204 */
[----:B------:R-:W-:Y:S02]  /*6d20*/  UIMAD UR60, UR60, UR7, UR5 ;  /* 0x000000073c3c72a4 */ /* 0x000fe4000f8e0205 */
[----:B------:R-:W-:Y:S02]  /*6d30*/  @UP0 USHF.R.U32.HI UR19, URZ, UR53, UR16 ;  /* 0x000000353f130299 */ /* 0x000fe40008011610 */
[----:B------:R-:W-:Y:S02]  /*6d40*/  UIADD3 UR11, -UR31, URZ, URZ ;  /* 0x0000003f1f0b7290 */ /* 0x000fe4000fffe13f */
[----:B------:R-:W-:Y:S01]  /*6d50*/  UMOV UR53, UR31 ;  /* 0x0000001f00357c82 */ /* 0x000fe20008000000 */
[----:B------:R-:W-:Y:S02]  /*6d60*/  @UP1 USHF.R.U32.HI UR53, URZ, UR45, UR47 ;  /* 0x0000002d3f351299 */ /* 0x000fe4000801162f */
[----:B------:R0:W-:Y:S01]  /*6d70*/  UTMALDG.4D.IM2COL [UR56], [UR14], UR30 ;  /* 0x000000380e0073b4 */ /* 0x0001e2000805801e */
[----:B------:R-:W-:-:S02]  /*6d80*/  @UP0 USHF.R.U32.HI UR17, URZ, UR55, UR13 ;  /* 0x000000373f110299 */ /* 0x000fc4000801160d */
[----:B------:R-:W-:Y:S02]  /*6d90*/  UIADD3 UR52, -UR53, URZ, URZ ;  /* 0x0000003f35347290 */ /* 0x000fe4000fffe13f */
[----:B------:R-:W-:Y:S02]  /*6da0*/  UIMAD.WIDE.U32 UR46, UR19, UR20, URZ ;  /* 0x00000014132e72a5 */ /* 0x000fe4000f8e003f */
[----:B------:R-:W-:Y:S01]  /*6db0*/  UIMAD UR52, UR23, UR52, UR31 ;  /* 0x00000034173472a4 */ /* 0x000fe2000f8e021f */
[----:B------:R-:W-:Y:S01]  /*6dc0*/  R2UR UR31, R39 ;  /* 0x00000000271f72ca */ /* 0x000fe200000e0000 */
[----:B------:R-:W-:Y:S02]  /*6dd0*/  UIMAD.WIDE.U32 UR12, UR27, UR36, URZ ;  /* 0x000000241b0c72a5 */ /* 0x000fe4000f8e003f */
[----:B------:R-:W-:Y:S02]  /*6de0*/  UIMAD UR52, UR52, UR7, UR5 ;  /* 0x00000007343472a4 */ /* 0x000fe4000f8e0205 */
[----:B------:R-:W-:-:S02]  /*6df0*/  UIMAD.WIDE.U32 UR54, UR18, UR28, URZ ;  /* 0x0000001c123672a5 */ /* 0x000fc4000f8e003f */
[----:B------:R-:W-:Y:S01]  /*6e00*/  UIADD3 UR28, -UR18, URZ, URZ ;  /* 0x0000003f121c7290 */ /* 0x000fe2000fffe13f */
[----:B------:R-:W-:Y:S01]  /*6e10*/  UMOV UR45, UR27 ;  /* 0x0000001b002d7c82 */ /* 0x000fe20008000000 */
[----:B------:R-:W-:Y:S01]  /*6e20*/  @UP1 USHF.R.U32.HI UR45, URZ, UR37, UR13 ;  /* 0x000000253f2d1299 */ /* 0x000fe2000801160d */
[----:B------:R-:W-:Y:S02]  /*6e30*/  @UP1 UMOV UR46, UR47 ;  /* 0x0000002f002e1c82 */ /* 0x000fe40008000000 */
[----:B------:R-:W-:Y:S01]  /*6e40*/  UMOV UR37, UR18 ;  /* 0x0000001200257c82 */ /* 0x000fe20008000000 */
[----:B------:R-:W-:Y:S01]  /*6e50*/  @UP1 USHF.R.U32.HI UR37, URZ, UR29, UR55 ;  /* 0x0000001d3f251299 */ /* 0x000fe20008011637 */
[----:B------:R-:W-:Y:S01]  /*6e60*/  R2UR UR55, R37 ;  /* 0x00000000253772ca */ /* 0x000fe200000e0000 */
[----:B------:R-:W-:Y:S01]  /*6e70*/  UIMAD UR35, UR22, UR35, UR43 ;  /* 0x00000023162372a4 */ /* 0x000fe2000f8e022b */
[----:B0-----:R-:W-:Y:S01]  /*6e80*/  R2UR UR56, R31 ;  /* 0x000000001f3872ca */ /* 0x001fe200000e0000 */
[----:B------:R-:W-:Y:S01]  /*6e90*/  UMOV UR29, UR19 ;  /* 0x00000013001d7c82 */ /* 0x000fe20008000000 */
[----:B------:R-:W-:Y:S01]  /*6ea0*/  R2UR UR61, R33 ;  /* 0x00000000213d72ca */ /* 0x000fe200000e0000 */
[----:B------:R-:W-:Y:S01]  /*6eb0*/  UIADD3 UR20, -UR19, URZ, URZ ;  /* 0x0000003f13147290 */ /* 0x000fe2000fffe13f */
[----:B------:R-:W-:Y:S01]  /*6ec0*/  R2UR UR58, R34 ;  /* 0x00000000223a72ca */ /* 0x000fe200000e0000 */
[----:B------:R-:W-:Y:S01]  /*6ed0*/  @UP1 USHF.R.U32.HI UR29, URZ, UR21, UR46 ;  /* 0x000000153f1d1299 */ /* 0x000fe2000801162e */
[----:B------:R-:W-:Y:S01]  /*6ee0*/  R2UR UR46, R37 ;  /* 0x00000000252e72ca */ /* 0x000fe200000e0000 */
[----:B------:R-:W-:Y:S01]  /*6ef0*/  UIMAD.WIDE.U32 UR12, UR17, UR38, URZ ;  /* 0x00000026110c72a5 */ /* 0x000fe2000f8e003f */
[----:B------:R-:W-:Y:S01]  /*6f00*/  R2UR UR38, R38 ;  /* 0x00000000262672ca */ /* 0x000fe200000e0000 */
[----:B------:R-:W-:Y:S01]  /*6f10*/  UIMAD UR43, UR35, UR6, UR4 ;  /* 0x00000006232b72a4 */ /* 0x000fe2000f8e0204 */
[----:B------:R-:W-:Y:S01]  /*6f20*/  R2UR UR54, R40 ;  /* 0x00000000283672ca */ /* 0x000fe200000e0000 */
[----:B------:R-:W-:Y:S01]  /*6f30*/  UIADD3 UR44, -UR45, URZ, URZ ;  /* 0x0000003f2d2c7290 */ /* 0x000fe2000fffe13f */
[----:B------:R-:W-:Y:S01]  /*6f40*/  R2UR UR47, R41 ;  /* 0x00000000292f72ca */ /* 0x000fe200000e0000 */
[----:B------:R-:W-:Y:S01]  /*6f50*/  UIMAD UR11, UR22, UR11, UR56 ;  /* 0x0000000b160b72a4 */ /* 0x000fe2000f8e0238 */
        /* <DEDUP_REMOVED lines=8> */
[----:B------:R-:W-:Y:S01]  /*6fe0*/  UMOV UR21, UR17 ;  /* 0x0000001100157c82 */ /* 0x000fe20008000000 */
[----:B------:R-:W-:-:S03]  /*6ff0*/  UIADD3 UR28, -UR29, URZ, URZ ;  /* 0x0000003f1d1c7290 */ /* 0x000fc6000fffe13f */
[----:B------:R0:W-:Y:S01]  /*7000*/  UTMALDG.4D.IM2COL [UR48], [UR14], UR30 ;  /* 0x000000300e0073b4 */ /* 0x0001e2000805801e */
[----:B------:R-:W-:Y:S02]  /*7010*/  @UP1 USHF.R.U32.HI UR21, URZ, UR39, UR13 ;  /* 0x000000273f151299 */ /* 0x000fe4000801160d */
[----:B------:R-:W-:Y:S02]  /*7020*/  UIMAD UR44, UR23, UR44, UR27 ;  /* 0x0000002c172c72a4 */ /* 0x000fe4000f8e021b */
[----:B------:R-:W-:Y:S02]  /*7030*/  UIADD3 UR36, -UR37, URZ, URZ ;  /* 0x0000003f25247290 */ /* 0x000fe4000fffe13f */
[----:B------:R-:W-:Y:S02]  /*7040*/  UIMAD UR27, UR20, UR6, UR4 ;  /* 0x00000006141b72a4 */ /* 0x000fe4000f8e0204 */
[----:B------:R-:W-:Y:S02]  /*7050*/  UIMAD UR28, UR23, UR28, UR19 ;  /* 0x0000001c171c72a4 */ /* 0x000fe4000f8e0213 */
[----:B------:R-:W-:-:S02]  /*7060*/  UIADD3 UR19, -UR17, URZ, URZ ;  /* 0x0000003f11137290 */ /* 0x000fc4000fffe13f */
[----:B------:R-:W-:Y:S02]  /*7070*/  UIADD3 UR20, -UR21, URZ, URZ ;  /* 0x0000003f15147290 */ /* 0x000fe4000fffe13f */
[----:B------:R-:W-:Y:S02]  /*7080*/  UIMAD UR36, UR23, UR36, UR18 ;  /* 0x00000024172472a4 */ /* 0x000fe4000f8e0212 */
[----:B------:R-:W-:Y:S02]  /*7090*/  UIMAD UR20, UR23, UR20, UR17 ;  /* 0x00000014171472a4 */ /* 0x000fe4000f8e0211 */
[----:B------:R-:W-:Y:S02]  /*70a0*/  UIMAD UR44, UR44, UR7, UR5 ;  /* 0x000000072c2c72a4 */ /* 0x000fe4000f8e0205 */
[----:B------:R-:W-:Y:S02]  /*70b0*/  UIMAD UR36, UR36, UR7, UR5 ;  /* 0x00000007242472a4 */ /* 0x000fe4000f8e0205 */
[----:B------:R-:W-:Y:S01]  /*70c0*/  UIMAD UR28, UR28, UR7, UR5 ;  /* 0x000000071c1c72a4 */ /* 0x000fe2000f8e0205 */
[----:B0-----:R-:W-:Y:S01]  /*70d0*/  R2UR UR52, R35 ;  /* 0x00000000233472ca */ /* 0x001fe200000e0000 */
[----:B------:R-:W-:Y:S01]  /*70e0*/  UIADD3 UR16, UR8, 0x3000, URZ ;  /* 0x0000300008107890 */ /* 0x000fe2000fffe03f */
[----:B------:R-:W-:Y:S01]  /*70f0*/  R2UR UR51, R36 ;  /* 0x00000000243372ca */ /* 0x000fe200000e0000 */
[----:B------:R-:W-:Y:S01]  /*7100*/  UIMAD UR20, UR20, UR7, UR5 ;  /* 0x00000007141472a4 */ /* 0x000fe2000f8e0205 */
[C---:B------:R-:W-:Y:S01]  /*7110*/  R2UR UR53, R14.reuse ;  /* 0x000000000e3572ca */ /* 0x040fe200000e0000 */
[----:B------:R-:W-:Y:S01]  /*7120*/  UMOV UR42, UR10 ;  /* 0x0000000a002a7c82 */ /* 0x000fe20008000000 */
[----:B------:R-:W-:Y:S01]  /*7130*/  UMOV UR33, UR9 ;  /* 0x0000000900217c82 */ /* 0x000fe20008000000 */
[----:B------:R-:W-:Y:S01]  /*7140*/  UMOV UR34, UR10 ;  /* 0x0000000a00227c82 */ /* 0x000fe20008000000 */
[----:B------:R-:W-:Y:S01]  /*7150*/  UMOV UR25, UR9 ;  /* 0x0000000900197c82 */ /* 0x000fe20008000000 */
[----:B------:R-:W-:Y:S01]  /*7160*/  UMOV UR26, UR10 ;  /* 0x0000000a001a7c82 */ /* 0x000fe20008000000 */
[----:B------:R0:W-:Y:S01]  /*7170*/  UTMALDG.4D.IM2COL [UR40], [UR14], UR30 ;  /* 0x000000280e0073b4 */ /* 0x0001e2000805801e */
[----:B------:R-:W-:Y:S01]  /*7180*/  UMOV UR17, UR9 ;  /* 0x0000000900117c82 */ /* 0x000fe20008000000 */
[----:B------:R-:W-:Y:S01]  /*7190*/  UMOV UR18, UR10 ;  /* 0x0000000a00127c82 */ /* 0x000fe20008000000 */
[----:B------:R-:W-:Y:S01]  /*71a0*/  UIMAD UR19, UR22, UR19, UR52 ;  /* 0x00000013161372a4 */ /* 0x000fe2000f8e0234 */
[----:B------:R-:W-:Y:S01]  /*71b0*/  R2UR UR49, R14 ;  /* 0x000000000e3172ca */ /* 0x000fe200000e0000 */
[----:B------:R-:W-:Y:S01]  /*71c0*/  @UP0 ULDC UR12, c[0x0][0x384] ;  /* 0x0000e100000c0ab9 */ /* 0x000fe20000000800 */
[----:B------:R-:W-:Y:S01]  /*71d0*/  UMOV UR39, UR54 ;  /* 0x0000003600277c82 */ /* 0x000fe20008000000 */
[----:B------:R-:W-:Y:S01]  /*71e0*/  UIMAD UR19, UR19, UR6, UR4 ;  /* 0x00000006131372a4 */ /* 0x000fe2000f8e0204 */
[----:B------:R1:W-:Y:S01]  /*71f0*/  UTMALDG.4D.IM2COL [UR32], [UR14], UR30 ;  /* 0x000000200e0073b4 */ /* 0x0003e2000805801e */
[----:B------:R-:W-:Y:S01]  /*7200*/  UMOV UR13, UR47 ;  /* 0x0000002f000d7c82 */ /* 0x000fe20008000000 */
[----:B------:R-:W-:-:S02]  /*7210*/  R2UR UR50, R31 ;  /* 0x000000001f3272ca */ /* 0x000fc400000e0000 */
[----:B------:R-:W-:Y:S01]  /*7220*/  R2UR UR48, R32 ;  /* 0x00000000203072ca */ /* 0x000fe200000e0000 */
[----:B------:R2:W-:Y:S03]  /*7230*/  UTMALDG.4D.IM2COL [UR24], [UR14], UR30 ;  /* 0x000000180e0073b4 */ /* 0x0005e6000805801e */
[----:B------:R3:W-:Y:S01]  /*7240*/  UTMALDG.4D.IM2COL [UR16], [UR14], UR30 ;  /* 0x000000100e0073b4 */ /* 0x0007e2000805801e */
[----:B0-----:R-:W-:Y:S01]  /*7250*/  UMOV UR41, UR38 ;  /* 0x0000002600297c82 */ /* 0x001fe20008000000 */
[----:B------:R-:W-:Y:S01]  /*7260*/  @UP1 ULDC.64 UR42, c[0x0][0x390] ;  /* 0x0000e400002a1ab9 */ /* 0x000fe20000000a00 */
[----:B------:R-:W-:Y:S01]  /*7270*/  UMOV UR40, UR31 ;  /* 0x0000001f00287c82 */ /* 0x000fe20008000000 */
[----:B-1----:R-:W-:Y:S01]  /*7280*/  UIADD3 UR32, UR8, 0x3800, URZ ;  /* 0x0000380008207890 */ /* 0x002fe2000fffe03f */
[----:B--2---:R-:W-:Y:S01]  /*7290*/  @UP0 ULDC UR29, c[0x0][0x388] ;  /* 0x0000e200001d0ab9 */ /* 0x004fe20000000800 */
[----:B------:R-:W-:Y:S01]  /*72a0*/  UMOV UR24, UR11 ;  /* 0x0000000b00187c82 */ /* 0x000fe20008000000 */
[----:B------:R-:W-:Y:S01]  /*72b0*/  @UP0 ULDC UR27, c[0x0][0x384] ;  /* 0x0000e100001b0ab9 */ /* 0x000fe20000000800 */
[----:B------:R-:W-:Y:S01]  /*72c0*/  @UP0 ULDC UR25, c[0x0][0x388] ;  /* 0x0000e20000190ab9 */ /* 0x000fe20000000800 */
[----:B------:R-:W-:Y:S01]  /*72d0*/  UMOV UR28, UR46 ;  /* 0x0000002e001c7c82 */ /* 0x000fe20008000000 */
[----:B---3--:R-:W-:Y:S01]  /*72e0*/  UIMAD.WIDE.U32 UR16, UR11, UR12, URZ ;  /* 0x0000000c0b1072a5 */ /* 0x008fe2000f8e003f */
[----:B------:R-:W-:Y:S01]  /*72f0*/  @UP1 ULDC.64 UR20, c[0x0][0x390] ;  /* 0x0000e40000141ab9 */ /* 0x000fe20000000a00 */
[----:B------:R-:W-:Y:S01]  /*7300*/  @UP1 ULDC.64 UR18, c[0x0][0x390] ;  /* 0x0000e40000121ab9 */ /* 0x000fe20000000a00 */
[----:B------:R-:W-:-:S04]  /*7310*/  UMOV UR12, UR57 ;  /* 0x00000039000c7c82 */ /* 0x000fc80008000000 */
[----:B------:R-:W-:Y:S02]  /*7320*/  @UP0 UMOV UR26, UR17 ;  /* 0x00000011001a0c82 */ /* 0x000fe40008000000 */
[----:B------:R-:W-:-:S03]  /*7330*/  @UP0 USHF.R.U32.HI UR24, URZ, UR29, UR26 ;  /* 0x0000001d3f180299 */ /* 0x000fc6000801161a */
[----:B------:R-:W-:Y:S01]  /*7340*/  @UP0 ULDC UR26, c[0x0][0x384] ;  /* 0x0000e100001a0ab9 */ /* 0x000fe20000000800 */
[----:B------:R-:W-:Y:S02]  /*7350*/  UIMAD.WIDE.U32 UR16, UR24, UR20, URZ ;  /* 0x00000014181072a5 */ /* 0x000fe4000f8e003f */
[----:B------:R-:W-:Y:S02]  /*7360*/  UIADD3 UR35, -UR24, URZ, URZ ;  /* 0x0000003f18237290 */ /* 0x000fe4000fffe13f */
[----:B------:R-:W-:Y:S01]  /*7370*/  UMOV UR37, UR24 ;  /* 0x0000001800257c82 */ /* 0x000fe20008000000 */
[----:B------:R-:W-:Y:S02]  /*7380*/  @UP1 USHF.R.U32.HI UR37, URZ, UR21, UR17 ;  /* 0x000000153f251299 */ /* 0x000fe40008011611 */
[----:B------:R-:W-:Y:S02]  /*7390*/  UIMAD.WIDE.U32 UR16, UR46, UR27, URZ ;  /* 0x0000001b2e1072a5 */ /* 0x000fe4000f8e003f */
[----:B------:R-:W-:-:S02]  /*73a0*/  UIADD3 UR36, -UR37, URZ, URZ ;  /* 0x0000003f25247290 */ /* 0x000fc4000fffe13f */
[----:B------:R-:W-:Y:S02]  /*73b0*/  UIMAD UR35, UR22, UR35, UR51 ;  /* 0x00000023162372a4 */ /* 0x000fe4000f8e0233 */
[----:B------:R-:W-:Y:S01]  /*73c0*/  UIMAD UR36, UR23, UR36, UR24 ;  /* 0x00000024172472a4 */ /* 0x000fe2000f8e0218 */
[----:B------:R-:W-:Y:S01]  /*73d0*/  @UP0 UMOV UR21, UR17 ;  /* 0x0000001100150c82 */ /* 0x000fe20008000000 */
[----:B------:R-:W-:Y:S02]  /*73e0*/  UIMAD UR35, UR35, UR6, UR4 ;  /* 0x00000006232372a4 */ /* 0x000fe4000f8e0204 */
[----:B------:R-:W-:Y:S02]  /*73f0*/  UIMAD UR36, UR36, UR7, UR5 ;  /* 0x00000007242472a4 */ /* 0x000fe4000f8e0205 */
[----:B------:R-:W-:Y:S02]  /*7400*/  @UP0 USHF.R.U32.HI UR28, URZ, UR25, UR21 ;  /* 0x000000193f1c0299 */ /* 0x000fe40008011615 */
[----:B------:R-:W-:Y:S01]  /*7410*/  UIMAD.WIDE.U32 UR16, UR38, UR26, URZ ;  /* 0x0000001a261072a5 */ /* 0x000fe2000f8e003f */
[----:B------:R-:W-:Y:S01]  /*7420*/  @UP0 ULDC UR20, c[0x0][0x388] ;  /* 0x0000e20000140ab9 */ /* 0x000fe20000000800 */
[----:B------:R-:W-:-:S02]  /*7430*/  UIMAD.WIDE.U32 UR44, UR28, UR18, URZ ;  /* 0x000000121c2c72a5 */ /* 0x000fc4000f8e003f */
[----:B------:R-:W-:Y:S01]  /*7440*/  @UP0 USHF.R.U32.HI UR41, URZ, UR20, UR17 ;  /* 0x000000143f290299 */ /* 0x000fe20008011611 */
[----:B------:R0:W-:Y:S01]  /*7450*/  UTMALDG.4D.IM2COL [UR32], [UR14], UR30 ;  /* 0x000000200e0073b4 */ /* 0x0001e2000805801e */
[----:B------:R-:W-:Y:S01]  /*7460*/  UMOV UR29, UR28 ;  /* 0x0000001c001d7c82 */ /* 0x000fe20008000000 */
[----:B------:R-:W-:Y:S02]  /*7470*/  @UP1 USHF.R.U32.HI UR29, URZ, UR19, UR45 ;  /* 0x000000133f1d1299 */ /* 0x000fe4000801162d */
[----:B------:R-:W-:Y:S01]  /*7480*/  UIADD3 UR18, -UR28, URZ, URZ ;  /* 0x0000003f1c127290 */ /* 0x000fe2000fffe13f */
[----:B------:R-:W-:Y:S01]  /*7490*/  R2UR UR44, R32 ;  /* 0x00000000202c72ca */ /* 0x000fe200000e0000 */
[----:B------:R-:W-:Y:S01]  /*74a0*/  UIADD3 UR19, -UR29, URZ, URZ ;  /* 0x0000003f1d137290 */ /* 0x000fe2000fffe13f */
[----:B------:R-:W-:Y:S01]  /*74b0*/  UMOV UR21, UR41 ;  /* 0x0000002900157c82 */ /* 0x000fe20008000000 */
[----:B------:R-:W-:Y:S01]  /*74c0*/  UIMAD UR18, UR22, UR18, UR55 ;  /* 0x00000012161272a4 */ /* 0x000fe2000f8e0237 */
[----:B------:R-:W-:Y:S01]  /*74d0*/  R2UR UR55, R43 ;  /* 0x000000002b3772ca */ /* 0x000fe200000e0000 */
[----:B------:R-:W-:-:S02]  /*74e0*/  UIMAD UR28, UR23, UR19, UR28 ;  /* 0x00000013171c72a4 */ /* 0x000fc4000f8e021c */
[----:B------:R-:W-:Y:S02]  /*74f0*/  UIADD3 UR17, -UR41, URZ, URZ ;  /* 0x0000003f29117290 */ /* 0x000fe4000fffe13f */
[----:B------:R-:W-:Y:S02]  /*7500*/  UIADD3 UR24, UR8, 0x4000, URZ ;  /* 0x0000400008187890 */ /* 0x000fe4000fffe03f */
[----:B------:R-:W-:Y:S02]  /*7510*/  UIMAD UR27, UR18, UR6, UR4 ;  /* 0x00000006121b72a4 */ /* 0x000fe4000f8e0204 */
[----:B------:R-:W-:Y:S02]  /*7520*/  UIMAD UR28, UR28, UR7, UR5 ;  /* 0x000000071c1c72a4 */ /* 0x000fe4000f8e0205 */
[----:B------:R-:W-:Y:S01]  /*7530*/  UIADD3 UR16, UR8, 0x4800, URZ ;  /* 0x0000480008107890 */ /* 0x000fe2000fffe03f */
[----:B------:R-:W-:Y:S01]  /*7540*/  UMOV UR25, UR9 ;  /* 0x0000000900197c82 */ /* 0x000fe20008000000 */
[----:B0-----:R-:W-:Y:S01]  /*7550*/  R2UR UR34, R38 ;  /* 0x00000000262272ca */ /* 0x001fe200000e0000 */
[----:B------:R-:W-:Y:S01]  /*7560*/  UIMAD.WIDE.U32 UR32, UR41, UR42, URZ ;  /* 0x0000002a292072a5 */ /* 0x000fe2000f8e003f */
[----:B------:R-:W-:Y:S01]  /*7570*/  R2UR UR36, R39 ;  /* 0x00000000272472ca */ /* 0x000fe200000e0000 */
[----:B------:R-:W-:Y:S01]  /*7580*/  UMOV UR26, UR10 ;  /* 0x0000000a001a7c82 */ /* 0x000fe20008000000 */
[----:B------:R-:W-:Y:S01]  /*7590*/  UMOV UR18, UR10 ;  /* 0x0000000a00127c82 */ /* 0x000fe20008000000 */
[----:B------:R-:W-:Y:S01]  /*75a0*/  @UP1 USHF.R.U32.HI UR21, URZ, UR43, UR33 ;  /* 0x0000002b3f151299 */ /* 0x000fe20008011621 */
[----:B------:R0:W-:Y:S01]  /*75b0*/  UTMALDG.4D.IM2COL [UR24], [UR14], UR30 ;  /* 0x000000180e0073b4 */ /* 0x0001e2000805801e */
[----:B------:R-:W-:Y:S01]  /*75c0*/  R2UR UR35, R40 ;  /* 0x00000000282372ca */ /* 0x000fe200000e0000 */
[----:B------:R-:W-:Y:S01]  /*75d0*/  @UP0 ULDC UR32, c[0x0][0x384] ;  /* 0x0000e10000200ab9 */ /* 0x000fe20000000800 */
[----:B------:R-:W-:Y:S01]  /*75e0*/  UIADD3 UR20, -UR21, URZ, URZ ;  /* 0x0000003f15147290 */ /* 0x000fe2000fffe13f */
[----:B------:R-:W-:Y:S01]  /*75f0*/  R2UR UR42, R30 ;  /* 0x000000001e2a72ca */ /* 0x000fe200000e0000 */
[----:B------:R-:W-:-:S02]  /*7600*/  @UP0 ULDC UR33, c[0x0][0x384] ;  /* 0x0000e10000210ab9 */ /* 0x000fc40000000800 */
[----:B------:R-:W-:Y:S02]  /*7610*/  UIMAD UR17, UR22, UR17, UR34 ;  /* 0x00000011161172a4 */ /* 0x000fe4000f8e0222 */
[----:B------:R-:W-:Y:S02]  /*7620*/  UIMAD UR20, UR23, UR20, UR41 ;  /* 0x00000014171472a4 */ /* 0x000fe4000f8e0229 */
[----:B------:R-:W-:Y:S02]  /*7630*/  UIMAD UR19, UR17, UR6, UR4 ;  /* 0x00000006111372a4 */ /* 0x000fe4000f8e0204 */
[----:B------:R-:W-:Y:S01]  /*7640*/  UIMAD UR20, UR20, UR7, UR5 ;  /* 0x00000007141472a4 */ /* 0x000fe2000f8e0205 */
[----:B------:R-:W-:Y:S01]  /*7650*/  UMOV UR17, UR9 ;  /* 0x0000000900117c82 */ /* 0x000fe20008000000 */
[----:B------:R-:W-:Y:S01]  /*7660*/  @UP0 ULDC UR34, c[0x0][0x384] ;  /* 0x0000e10000220ab9 */ /* 0x000fe20000000800 */
[----:B------:R-:W-:-:S06]  /*7670*/  UMOV UR41, UR55 ;  /* 0x0000003700297c82 */ /* 0x000fcc0008000000 */
[----:B------:R1:W-:Y:S01]  /*7680*/  UTMALDG.4D.IM2COL [UR16], [UR14], UR30 ;  /* 0x000000100e0073b4 */ /* 0x0003e2000805801e */
[----:B0-----:R-:W-:Y:S01]  /*7690*/  UIMAD.WIDE.U32 UR24, UR31, UR32, URZ ;  /* 0x000000201f1872a5 */ /* 0x001fe2000f8e003f */
[----:B------:R-:W-:Y:S01]  /*76a0*/  @UP0 ULDC UR26, c[0x0][0x388] ;  /* 0x0000e200001a0ab9 */ /* 0x000fe20000000800 */
[----:B------:R-:W-:Y:S02]  /*76b0*/  @UP0 ULDC UR28, c[0x0][0x384] ;  /* 0x0000e100001c0ab9 */ /* 0x000fe40000000800 */
[----:B------:R-:W-:Y:S01]  /*76c0*/  @UP0 USHF.R.U32.HI UR40, URZ, UR26, UR25 ;  /* 0x0000001a3f280299 */ /* 0x000fe20008011619 */
[----:B------:R-:W-:Y:S01]  /*76d0*/  @UP0 ULDC UR27, c[0x0][0x388] ;  /* 0x0000e200001b0ab9 */ /* 0x000fe20000000800 */
[----:B------:R-:W-:Y:S01]  /*76e0*/  UIADD3 UR24, UR8, 0x5000, URZ ;  /* 0x0000500008187890 */ /* 0x000fe2000fffe03f */
[----:B------:R-:W-:Y:S01]  /*76f0*/  @UP0 ULDC UR32, c[0x0][0x388] ;  /* 0x0000e20000200ab9 */ /* 0x000fe20000000800 */
[----:B------:R-:W-:Y:S01]  /*7700*/  UMOV UR25, UR9 ;  /* 0x0000000900197c82 */ /* 0x000fe20008000000 */
[----:B------:R-:W-:Y:S01]  /*7710*/  UMOV UR26, UR10 ;  /* 0x0000000a001a7c82 */ /* 0x000fe20008000000 */
[----:B-1----:R-:W-:Y:S01]  /*7720*/  @UP1 ULDC.64 UR20, c[0x0][0x390] ;  /* 0x0000e40000141ab9 */ /* 0x002fe20000000a00 */
[----:B------:R-:W-:-:S02]  /*7730*/  UIMAD.WIDE.U32 UR16, UR54, UR28, URZ ;  /* 0x0000001c361072a5 */ /* 0x000fc4000f8e003f */
[----:B------:R-:W-:Y:S02]  /*7740*/  UIMAD.WIDE.U32 UR28, UR40, UR20, URZ ;  /* 0x00000014281c72a5 */ /* 0x000fe4000f8e003f */
[----:B------:R-:W-:Y:S01]  /*7750*/  @UP0 USHF.R.U32.HI UR39, URZ, UR27, UR17 ;  /* 0x0000001b3f270299 */ /* 0x000fe20008011611 */
[----:B------:R-:W-:Y:S01]  /*7760*/  @UP1 ULDC.64 UR18, c[0x0][0x390] ;  /* 0x0000e40000121ab9 */ /* 0x000fe20000000a00 */
[----:B------:R-:W-:Y:S02]  /*7770*/  UIADD3 UR20, -UR40, URZ, URZ ;  /* 0x0000003f28147290 */ /* 0x000fe4000fffe13f */
[----:B------:R-:W-:Y:S02]  /*7780*/  UIMAD.WIDE.U32 UR16, UR39, UR18, URZ ;  /* 0x00000012271072a5 */ /* 0x000fe4000f8e003f */
[----:B------:R-:W-:Y:S01]  /*7790*/  UIMAD UR20, UR22, UR20, UR36 ;  /* 0x00000014161472a4 */ /* 0x000fe2000f8e0224 */
[----:B------:R-:W-:Y:S01]  /*77a0*/  @UP1 UMOV UR18, UR29 ;  /* 0x0000001d00121c82 */ /* 0x000fe20008000000 */
[----:B------:R-:W-:Y:S01]  /*77b0*/  UMOV UR29, UR40 ;  /* 0x00000028001d7c82 */ /* 0x000fe20008000000 */
[----:B------:R-:W-:-:S02]  /*77c0*/  @UP1 USHF.R.U32.HI UR29, URZ, UR21, UR18 ;  /* 0x000000153f1d1299 */ /* 0x000fc40008011612 */
[----:B------:R-:W-:Y:S01]  /*77d0*/  UIMAD UR27, UR20, UR6, UR4 ;  /* 0x00000006141b72a4 */ /* 0x000fe2000f8e0204 */
[----:B------:R-:W-:Y:S01]  /*77e0*/  UMOV UR21, UR39 ;  /* 0x0000002700157c82 */ /* 0x000fe20008000000 */
[----:B------:R-:W-:Y:S02]  /*77f0*/  @UP1 USHF.R.U32.HI UR21, URZ, UR19, UR17 ;  /* 0x000000133f151299 */ /* 0x000fe40008011611 */
[----:B------:R-:W-:Y:S02]  /*7800*/  UIADD3 UR28, -UR29, URZ, URZ ;  /* 0x0000003f1d1c7290 */ /* 0x000fe4000fffe13f */
[----:B------:R-:W-:Y:S02]  /*7810*/  UIADD3 UR19, -UR39, URZ, URZ ;  /* 0x0000003f27137290 */ /* 0x000fe4000fffe13f */
[----:B------:R-:W-:Y:S02]  /*7820*/  UIADD3 UR20, -UR21, URZ, URZ ;  /* 0x0000003f15147290 */ /* 0x000fe4000fffe13f */
[----:B------:R-:W-:Y:S01]  /*7830*/  UIMAD UR28, UR23, UR28, UR40 ;  /* 0x0000001c171c72a4 */ /* 0x000fe2000f8e0228 */
[----:B------:R-:W-:Y:S01]  /*7840*/  R2UR UR40, R41 ;  /* 0x00000000292872ca */ /* 0x000fe200000e0000 */
[----:B------:R-:W-:-:S02]  /*7850*/  UIMAD UR19, UR22, UR19, UR35 ;  /* 0x00000013161372a4 */ /* 0x000fc4000f8e0223 */
[----:B------:R-:W-:Y:S02]  /*7860*/  UIMAD UR20, UR23, UR20, UR39 ;  /* 0x00000014171472a4 */ /* 0x000fe4000f8e0227 */
[----:B------:R-:W-:Y:S02]  /*7870*/  UIMAD UR28, UR28, UR7, UR5 ;  /* 0x000000071c1c72a4 */ /* 0x000fe4000f8e0205 */
[----:B------:R-:W-:Y:S02]  /*7880*/  UIADD3 UR16, UR8, 0x5800, URZ ;  /* 0x0000580008107890 */ /* 0x000fe4000fffe03f */
[----:B------:R-:W-:Y:S02]  /*7890*/  UIMAD UR19, UR19, UR6, UR4 ;  /* 0x00000006131372a4 */ /* 0x000fe4000f8e0204 */
[----:B------:R-:W-:Y:S02]  /*78a0*/  UIMAD UR20, UR20, UR7, UR5 ;  /* 0x00000007141472a4 */ /* 0x000fe4000f8e0205 */
[----:B------:R-:W-:Y:S01]  /*78b0*/  UIMAD.WIDE.U32 UR34, UR47, UR34, URZ ;  /* 0x000000222f2272a5 */ /* 0x000fe2000f8e003f */
[----:B------:R0:W-:Y:S01]  /*78c0*/  UTMALDG.4D.IM2COL [UR24], [UR14], UR30 ;  /* 0x000000180e0073b4 */ /* 0x0001e2000805801e */
[----:B------:R-:W-:Y:S01]  /*78d0*/  UMOV UR17, UR9 ;  /* 0x0000000900117c82 */ /* 0x000fe20008000000 */
[----:B------:R-:W-:Y:S01]  /*78e0*/  UMOV UR18, UR10 ;  /* 0x0000000a00127c82 */ /* 0x000fe20008000000 */
[----:B------:R-:W-:Y:S01]  /*78f0*/  @UP0 USHF.R.U32.HI UR13, URZ, UR32, UR35 ;  /* 0x000000203f0d0299 */ /* 0x000fe20008011623 */
[----:B------:R-:W-:Y:S01]  /*7900*/  @UP0 ULDC UR36, c[0x0][0x384] ;  /* 0x0000e10000240ab9 */ /* 0x000fe20000000800 */
[----:B------:R-:W-:Y:S01]  /*7910*/  UIADD3 UR32, UR8, 0x6000, URZ ;  /* 0x0000600008207890 */ /* 0x000fe2000fffe03f */
[----:B------:R1:W-:Y:S01]  /*7920*/  UTMALDG.4D.IM2COL [UR16], [UR14], UR30 ;  /* 0x000000100e0073b4 */ /* 0x0003e2000805801e */
[----:B------:R-:W-:-:S03]  /*7930*/  UIADD3 UR35, -UR13, URZ, URZ ;  /* 0x0000003f0d237290 */ /* 0x000fc6000fffe13f */
[----:B------:R-:W-:Y:S01]  /*7940*/  UMOV UR37, UR13 ;  /* 0x0000000d00257c82 */ /* 0x000fe20008000000 */
[----:B------:R-:W-:Y:S01]  /*7950*/  UMOV UR34, UR10 ;  /* 0x0000000a00227c82 */ /* 0x000fe20008000000 */
[----:B------:R-:W-:-:S03]  /*7960*/  UIMAD UR35, UR22, UR35, UR40 ;  /* 0x00000023162372a4 */ /* 0x000fc6000f8e0228 */
[----:B------:R-:W-:Y:S01]  /*7970*/  UMOV UR40, UR50 ;  /* 0x0000003200287c82 */ /* 0x000fe20008000000 */
[----:B------:R-:W-:Y:S01]  /*7980*/  UIMAD UR35, UR35, UR6, UR4 ;  /* 0x00000006232372a4 */ /* 0x000fe2000f8e0204 */
[----:B0-----:R-:W-:Y:S01]  /*7990*/  @UP1 ULDC.64 UR24, c[0x0][0x390] ;  /* 0x0000e40000181ab9 */ /* 0x001fe20000000a00 */
[----:B------:R-:W-:Y:S01]  /*79a0*/  UIMAD.WIDE.U32 UR26, UR57, UR33, URZ ;  /* 0x00000021391a72a5 */ /* 0x000fe2000f8e003f */
[----:B------:R-:W-:Y:S01]  /*79b0*/  @UP0 ULDC UR29, c[0x0][0x388] ;  /* 0x0000e200001d0ab9 */ /* 0x000fe20000000800 */
[----:B------:R-:W-:Y:S02]  /*79c0*/  @UP0 ULDC UR28, c[0x0][0x388] ;  /* 0x0000e200001c0ab9 */ /* 0x000fe40000000800 */
[----:B------:R-:W-:Y:S01]  /*79d0*/  @UP0 USHF.R.U32.HI UR12, URZ, UR29, UR27 ;  /* 0x0000001d3f0c0299 */ /* 0x000fe2000801161b */
[----:B------:R-:W-:Y:S01]  /*79e0*/  UMOV UR33, UR9 ;  /* 0x0000000900217c82 */ /* 0x000fe20008000000 */
[----:B-1----:R-:W-:Y:S01]  /*79f0*/  UIMAD.WIDE.U32 UR20, UR13, UR24, URZ ;  /* 0x000000180d1472a5 */ /* 0x002fe2000f8e003f */
[----:B------:R-:W-:Y:S01]  /*7a00*/  @UP1 ULDC.64 UR18, c[0x0][0x390] ;  /* 0x0000e40000121ab9 */ /* 0x000fe20000000a00 */
[----:B------:R-:W-:-:S03]  /*7a10*/  @UP1 ULDC.64 UR16, c[0x0][0x390] ;  /* 0x0000e40000101ab9 */ /* 0x000fc60000000a00 */
[----:B------:R-:W-:Y:S02]  /*7a20*/  UMOV UR29, UR12 ;  /* 0x0000000c001d7c82 */ /* 0x000fe40008000000 */
[----:B------:R-:W-:Y:S01]  /*7a30*/  @UP1 UMOV UR24, UR21 ;  /* 0x0000001500181c82 */ /* 0x000fe20008000000 */
[----:B------:R-:W-:Y:S02]  /*7a40*/  UIMAD.WIDE.U32 UR20, UR55, UR36, URZ ;  /* 0x00000024371472a5 */ /* 0x000fe4000f8e003f */
[----:B------:R-:W-:Y:S02]  /*7a50*/  @UP1 USHF.R.U32.HI UR37, URZ, UR25, UR24 ;  /* 0x000000193f251299 */ /* 0x000fe40008011618 */
[----:B------:R-:W-:Y:S02]  /*7a60*/  @UP0 USHF.R.U32.HI UR41, URZ, UR28, UR21 ;  /* 0x0000001c3f290299 */ /* 0x000fe40008011615 */
[----:B------:R-:W-:Y:S01]  /*7a70*/  UIMAD.WIDE.U32 UR20, UR12, UR18, URZ ;  /* 0x000000120c1472a5 */ /* 0x000fe2000f8e003f */
[----:B------:R-:W-:Y:S01]  /*7a80*/  R2UR UR18, R42 ;  /* 0x000000002a1272ca */ /* 0x000fe200000e0000 */
[----:B------:R-:W-:-:S02]  /*7a90*/  UIADD3 UR36, -UR37, URZ, URZ ;  /* 0x0000003f25247290 */ /* 0x000fc4000fffe13f */
[----:B------:R-:W-:Y:S02]  /*7aa0*/  UIMAD.WIDE.U32 UR26, UR41, UR16, URZ ;  /* 0x00000010291a72a5 */ /* 0x000fe4000f8e003f */
[----:B------:R-:W-:Y:S01]  /*7ab0*/  UIMAD UR36, UR23, UR36, UR13 ;  /* 0x00000024172472a4 */ /* 0x000fe2000f8e020d */
[----:B------:R-:W-:Y:S01]  /*7ac0*/  @UP1 UMOV UR20, UR21 ;  /* 0x0000001500141c82 */ /* 0x000fe20008000000 */
[----:B------:R-:W-:Y:S02]  /*7ad0*/  UIADD3 UR13, -UR12, URZ, URZ ;  /* 0x0000003f0c0d7290 */ /* 0x000fe4000fffe13f */
[----:B------:R-:W-:Y:S01]  /*7ae0*/  @UP1 USHF.R.U32.HI UR29, URZ, UR19, UR20 ;  /* 0x000000133f1d1299 */ /* 0x000fe20008011614 */
[----:B------:R-:W-:Y:S01]  /*7af0*/  UMOV UR21, UR41 ;  /* 0x0000002900157c82 */ /* 0x000fe20008000000 */
[----:B------:R-:W-:Y:S02]  /*7b00*/  @UP1 USHF.R.U32.HI UR21, URZ, UR17, UR27 ;  /* 0x000000113f151299 */ /* 0x000fe4000801161b */
[----:B------:R-:W-:-:S02]  /*7b10*/  UIADD3 UR28, -UR29, URZ, URZ ;  /* 0x0000003f1d1c7290 */ /* 0x000fc4000fffe13f */
[----:B------:R-:W-:Y:S01]  /*7b20*/  UIMAD UR27, UR22, UR13, UR18 ;  /* 0x0000000d161b72a4 */ /* 0x000fe2000f8e0212 */
[----:B------:R-:W-:Y:S01]  /*7b30*/  R2UR UR13, R44 ;  /* 0x000000002c0d72ca */ /* 0x000fe200000e0000 */
[----:B------:R-:W-:Y:S02]  /*7b40*/  UIMAD UR28, UR23, UR28, UR12 ;  /* 0x0000001c171c72a4 */ /* 0x000fe4000f8e020c */
[----:B------:R-:W-:Y:S02]  /*7b50*/  UIMAD UR36, UR36, UR7, UR5 ;  /* 0x00000007242472a4 */ /* 0x000fe4000f8e0205 */
[----:B------:R-:W-:Y:S02]  /*7b60*/  UIADD3 UR24, UR8, 0x6800, URZ ;  /* 0x0000680008187890 */ /* 0x000fe4000fffe03f */
[----:B------:R-:W-:Y:S02]  /*7b70*/  UIMAD UR27, UR27, UR6, UR4 ;  /* 0x000000061b1b72a4 */ /* 0x000fe4000f8e0204 */
[----:B------:R-:W-:-:S02]  /*7b80*/  UIMAD UR28, UR28, UR7, UR5 ;  /* 0x000000071c1c72a4 */ /* 0x000fc4000f8e0205 */
[----:B------:R-:W-:Y:S01]  /*7b90*/  UIADD3 UR17, -UR41, URZ, URZ ;  /* 0x0000003f29117290 */ /* 0x000fe2000fffe13f */
[----:B------:R0:W-:Y:S01]  /*7ba0*/  UTMALDG.4D.IM2COL [UR32], [UR14], UR30 ;  /* 0x000000200e0073b4 */ /* 0x0001e2000805801e */
[----:B------:R-:W-:Y:S02]  /*7bb0*/  UIADD3 UR20, -UR21, URZ, URZ ;  /* 0x0000003f15147290 */ /* 0x000fe4000fffe13f */
[----:B------:R-:W-:Y:S02]  /*7bc0*/  UIMAD UR17, UR22, UR17, UR60 ;  /* 0x00000011161172a4 */ /* 0x000fe4000f8e023c */
[----:B------:R-:W-:Y:S01]  /*7bd0*/  UIMAD UR20, UR23, UR20, UR41 ;  /* 0x00000014171472a4 */ /* 0x000fe2000f8e0229 */
[----:B------:R-:W-:Y:S01]  /*7be0*/  UMOV UR25, UR9 ;  /* 0x0000000900197c82 */ /* 0x000fe20008000000 */
[----:B------:R-:W-:Y:S01]  /*7bf0*/  UMOV UR26, UR10 ;  /* 0x0000000a001a7c82 */ /* 0x000fe20008000000 */
[----:B------:R-:W-:Y:S01]  /*7c00*/  @UP0 ULDC UR12, c[0x0][0x384] ;  /* 0x0000e100000c0ab9 */ /* 0x000fe20000000800 */
[----:B------:R1:W-:Y:S01]  /*7c10*/  UTMALDG.4D.IM2COL [UR24], [UR14], UR30 ;  /* 0x000000180e0073b4 */ /* 0x0003e2000805801e */
[----:B------:R-:W-:-:S02]  /*7c20*/  UIADD3 UR16, UR8, 0x7000, URZ ;  /* 0x0000700008107890 */ /* 0x000fc4000fffe03f */
[----:B------:R-:W-:Y:S02]  /*7c30*/  UIMAD UR19, UR17, UR6, UR4 ;  /* 0x00000006111372a4 */ /* 0x000fe4000f8e0204 */
[----:B------:R-:W-:Y:S01]  /*7c40*/  UIMAD UR20, UR20, UR7, UR5 ;  /* 0x00000007141472a4 */ /* 0x000fe2000f8e0205 */
[----:B------:R-:W-:Y:S01]  /*7c50*/  UMOV UR17, UR9 ;  /* 0x0000000900117c82 */ /* 0x000fe20008000000 */
[----:B------:R-:W-:Y:S01]  /*7c60*/  UMOV UR18, UR10 ;  /* 0x0000000a00127c82 */ /* 0x000fe20008000000 */
[----:B------:R-:W-:Y:S01]  /*7c70*/  UMOV UR41, UR9 ;  /* 0x0000000900297c82 */ /* 0x000fe20008000000 */
[----:B0-----:R-:W-:-:S05]  /*7c80*/  @UP0 ULDC UR32, c[0x0][0x388] ;  /* 0x0000e20000200ab9 */ /* 0x001fca0000000800 */
[----:B------:R0:W-:Y:S01]  /*7c90*/  UTMALDG.4D.IM2COL [UR16], [UR14], UR30 ;  /* 0x000000100e0073b4 */ /* 0x0001e2000805801e */
[----:B------:R-:W-:-:S06]  /*7ca0*/  UIADD3 UR34, UR10, 0x20, URZ ;  /* 0x000000200a227890 */ /* 0x000fcc000fffe03f */
[----:B------:R-:W-:Y:S01]  /*7cb0*/  MOV R23, UR34 ;  /* 0x0000002200177c02 */ /* 0x000fe20008000f00 */
[----:B-1----:R-:W-:Y:S02]  /*7cc0*/  UIMAD.WIDE.U32 UR24, UR13, UR12, URZ ;  /* 0x0000000c0d1872a5 */ /* 0x002fe4000f8e003f */
[----:B------:R-:W-:Y:S01]  /*7cd0*/  UMOV UR28, UR13 ;  /* 0x0000000d001c7c82 */ /* 0x000fe20008000000 */
[----:B------:R-:W-:Y:S01]  /*7ce0*/  @UP0 ULDC UR29, c[0x0][0x388] ;  /* 0x0000e200001d0ab9 */ /* 0x000fe20000000800 */
[----:B------:R-:W-:Y:S01]  /*7cf0*/  UMOV UR26, UR53 ;  /* 0x00000035001a7c82 */ /* 0x000fe20008000000 */
[----:B------:R-:W-:Y:S02]  /*7d00*/  UMOV UR27, UR42 ;  /* 0x0000002a001b7c82 */ /* 0x000fe40008000000 */
[----:B------:R-:W-:Y:S01]  /*7d10*/  @UP0 UMOV UR12, UR25 ;  /* 0x00000019000c0c82 */ /* 0x000fe20008000000 */
[----:B------:R-:W-:Y:S01]  /*7d20*/  @UP1 ULDC.64 UR24, c[0x0][0x390] ;  /* 0x0000e40000181ab9 */ /* 0x000fe20000000a00 */
[----:B------:R-:W-:-:S02]  /*7d30*/  @UP0 USHF.R.U32.HI UR28, URZ, UR32, UR12 ;  /* 0x000000203f1c0299 */ /* 0x000fc4000801160c */
[----:B------:R-:W-:Y:S01]  /*7d40*/  UIADD3 UR32, UR8, 0x400, URZ ;  /* 0x0000040008207890 */ /* 0x000fe2000fffe03f */
[----:B------:R-:W-:Y:S01]  /*7d50*/  UMOV UR12, UR48 ;  /* 0x00000030000c7c82 */ /* 0x000fe20008000000 */
[----:B0-----:R-:W-:Y:S01]  /*7d60*/  @UP1 ULDC.64 UR16, c[0x0][0x390] ;  /* 0x0000e40000101ab9 */ /* 0x001fe20000000a00 */
[----:B------:R-:W-:Y:S01]  /*7d70*/  @UP0 ULDC UR18, c[0x0][0x384] ;  /* 0x0000e10000120ab9 */ /* 0x000fe20000000800 */
[----:B------:R-:W-:Y:S02]  /*7d80*/  UIMAD.WIDE.U32 UR20, UR28, UR16, URZ ;  /* 0x000000101c1472a5 */ /* 0x000fe4000f8e003f */
[----:B------:R-:W-:Y:S01]  /*7d90*/  UIMAD.WIDE.U32 UR18, UR53, UR18, URZ ;  /* 0x00000012351272a5 */ /* 0x000fe2000f8e003f */
[----:B------:R-:W-:-:S03]  /*7da0*/  R2UR UR53, R33 ;  /* 0x00000000213572ca */ /* 0x000fc600000e0000 */
[----:B------:R-:W-:Y:S01]  /*7db0*/  @UP0 USHF.R.U32.HI UR26, URZ, UR29, UR19 ;  /* 0x0000001d3f1a0299 */ /* 0x000fe20008011613 */
[----:B------:R-:W-:Y:S01]  /*7dc0*/  @UP1 UMOV UR16, UR21 ;  /* 0x0000001500101c82 */ /* 0x000fe20008000000 */
[----:B------:R-:W-:Y:S01]  /*7dd0*/  UMOV UR21, UR28 ;  /* 0x0000001c00157c82 */ /* 0x000fe20008000000 */
[----:B------:R-:W-:Y:S02]  /*7de0*/  @UP1 USHF.R.U32.HI UR21, URZ, UR17, UR16 ;  /* 0x000000113f151299 */ /* 0x000fe40008011610 */
[----:B------:R-:W-:Y:S02]  /*7df0*/  UIADD3 UR17, -UR28, URZ, URZ ;  /* 0x0000003f1c117290 */ /* 0x000fe4000fffe13f */
[----:B------:R-:W-:Y:S02]  /*7e00*/  UIADD3 UR18, -UR21, URZ, URZ ;  /* 0x0000003f15127290 */ /* 0x000fe4000fffe13f */
[----:B------:R-:W-:Y:S02]  /*7e10*/  UIMAD UR17, UR22, UR17, UR59 ;  /* 0x00000011161172a4 */ /* 0x000fe4000f8e023b */
[----:B------:R-:W-:-:S02]  /*7e20*/  UIMAD UR18, UR23, UR18, UR28 ;  /* 0x00000012171272a4 */ /* 0x000fc4000f8e021c */
[----:B------:R-:W-:Y:S02]  /*7e30*/  UIMAD.WIDE.U32 UR28, UR26, UR24, URZ ;  /* 0x000000181a1c72a5 */ /* 0x000fe4000f8e003f */
[----:B------:R-:W-:Y:S01]  /*7e40*/  UMOV UR37, UR26 ;  /* 0x0000001a00257c82 */ /* 0x000fe20008000000 */
[----:B------:R-:W-:Y:S02]  /*7e50*/  UIADD3 UR16, UR8, 0x7800, URZ ;  /* 0x0000780008107890 */ /* 0x000fe4000fffe03f */
[----:B------:R-:W-:Y:S02]  /*7e60*/  @UP1 USHF.R.U32.HI UR37, URZ, UR25, UR29 ;  /* 0x000000193f251299 */ /* 0x000fe4000801161d */
[----:B------:R-:W-:Y:S02]  /*7e70*/  UIMAD UR19, UR17, UR6, UR4 ;  /* 0x00000006111372a4 */ /* 0x000fe4000f8e0204 */
[----:B------:R-:W-:Y:S02]  /*7e80*/  UIMAD UR20, UR18, UR7, UR5 ;  /* 0x00000007121472a4 */ /* 0x000fe4000f8e0205 */
[----:B------:R-:W-:-:S02]  /*7e90*/  UIADD3 UR35, -UR26, URZ, URZ ;  /* 0x0000003f1a237290 */ /* 0x000fc4000fffe13f */
[----:B------:R-:W-:Y:S02]  /*7ea0*/  UIADD3 UR36, -UR37, URZ, URZ ;  /* 0x0000003f25247290 */ /* 0x000fe4000fffe13f */
[----:B------:R-:W-:Y:S01]  /*7eb0*/  UIMAD UR35, UR22, UR35, UR49 ;  /* 0x00000023162372a4 */ /* 0x000fe2000f8e0231 */
[----:B------:R-:W-:Y:S01]  /*7ec0*/  R2UR UR49, R34 ;  /* 0x00000000223172ca */ /* 0x000fe200000e0000 */
[----:B------:R-:W-:Y:S01]  /*7ed0*/  UIMAD UR36, UR23, UR36, UR26 ;  /* 0x00000024172472a4 */ /* 0x000fe2000f8e021a */
[----:B------:R-:W-:Y:S01]  /*7ee0*/  UMOV UR17, UR9 ;  /* 0x0000000900117c82 */ /* 0x000fe20008000000 */
[----:B------:R-:W-:Y:S01]  /*7ef0*/  UMOV UR18, UR10 ;  /* 0x0000000a00127c82 */ /* 0x000fe20008000000 */
[----:B------:R-:W-:Y:S01]  /*7f00*/  @UP0 ULDC UR24, c[0x0][0x384] ;  /* 0x0000e10000180ab9 */ /* 0x000fe20000000800 */
[----:B------:R0:W-:Y:S01]  /*7f10*/  UTMALDG.4D.IM2COL [UR16], [UR14], UR30 ;  /* 0x000000100e0073b4 */ /* 0x0001e2000805801e */
[----:B------:R-:W-:Y:S02]  /*7f20*/  UIMAD UR35, UR35, UR6, UR4 ;  /* 0x00000006232372a4 */ /* 0x000fe4000f8e0204 */
[----:B------:R-:W-:Y:S01]  /*7f30*/  UIMAD UR36, UR36, UR7, UR5 ;  /* 0x00000007242472a4 */ /* 0x000fe2000f8e0205 */
[----:B------:R-:W-:Y:S01]  /*7f40*/  @UP0 ULDC UR26, c[0x0][0x384] ;  /* 0x0000e100001a0ab9 */ /* 0x000fe20000000800 */
[----:B------:R-:W-:Y:S01]  /*7f50*/  @UP0 ULDC UR28, c[0x0][0x388] ;  /* 0x0000e200001c0ab9 */ /* 0x000fe20000000800 */
[----:B------:R-:W-:Y:S01]  /*7f60*/  UMOV UR25, UR9 ;  /* 0x0000000900197c82 */ /* 0x000fe20008000000 */
[----:B------:R-:W-:Y:S01]  /*7f70*/  UMOV UR39, UR53 ;  /* 0x0000003500277c82 */ /* 0x000fe20008000000 */
[----:B------:R-:W-:-:S04]  /*7f80*/  UIADD3 UR10, UR8, 0x4400, URZ ;  /* 0x00004400080a7890 */ /* 0x000fc8000fffe03f */
[----:B------:R1:W-:Y:S01]  /*7f90*/  UTMALDG.4D.IM2COL [UR32], [UR14], UR30 ;  /* 0x000000200e0073b4 */ /* 0x0003e2000805801e */
[----:B0-----:R-:W-:Y:S01]  /*7fa0*/  UIMAD.WIDE.U32 UR16, UR42, UR24, URZ ;  /* 0x000000182a1072a5 */ /* 0x001fe2000f8e003f */
[----:B------:R-:W-:Y:S01]  /*7fb0*/  @UP0 ULDC UR18, c[0x0][0x388] ;  /* 0x0000e20000120ab9 */ /* 0x000fe20000000800 */
[----:B------:R-:W-:Y:S02]  /*7fc0*/  UIADD3 UR24, UR8, 0xc00, URZ ;  /* 0x00000c0008187890 */ /* 0x000fe4000fffe03f */
[----:B------:R-:W-:Y:S01]  /*7fd0*/  @UP0 USHF.R.U32.HI UR27, URZ, UR18, UR17 ;  /* 0x000000123f1b0299 */ /* 0x000fe20008011611 */
[----:B------:R-:W-:Y:S02]  /*7fe0*/  UMOV UR42, UR49 ;  /* 0x00000031002a7c82 */ /* 0x000fe40008000000 */
[----:B------:R-:W-:Y:S01]  /*7ff0*/  @UP1 ULDC.64 UR16, c[0x0][0x390] ;  /* 0x0000e40000101ab9 */ /* 0x000fe20000000a00 */
[----:B------:R-:W-:Y:S01]  /*8000*/  @UP1 ULDC.64 UR18, c[0x0][0x390] ;  /* 0x0000e40000121ab9 */ /* 0x000fe20000000a00 */
[----:B------:R-:W-:-:S02]  /*8010*/  UIMAD.WIDE.U32 UR20, UR27, UR16, URZ ;  /* 0x000000101b1472a5 */ /* 0x000fc4000f8e003f */
[----:B-1----:R-:W-:Y:S01]  /*8020*/  UIMAD.WIDE.U32 UR32, UR50, UR26, URZ ;  /* 0x0000001a322072a5 */ /* 0x002fe2000f8e003f */
[----:B------:R-:W-:Y:S01]  /*8030*/  R2UR UR50, R30 ;  /* 0x000000001e3272ca */ /* 0x000fe200000e0000 */
[----:B------:R-:W-:Y:S01]  /*8040*/  UMOV UR29, UR27 ;  /* 0x0000001b001d7c82 */ /* 0x000fe20008000000 */
[----:B------:R-:W-:Y:S02]  /*8050*/  @UP1 USHF.R.U32.HI UR29, URZ, UR17, UR21 ;  /* 0x000000113f1d1299 */ /* 0x000fe40008011615 */
[----:B------:R-:W-:Y:S02]  /*8060*/  @UP0 USHF.R.U32.HI UR40, URZ, UR28, UR33 ;  /* 0x0000001c3f280299 */ /* 0x000fe40008011621 */
[----:B------:R-:W-:Y:S02]  /*8070*/  UIADD3 UR20, -UR29, URZ, URZ ;  /* 0x0000003f1d147290 */ /* 0x000fe4000fffe13f */
[----:B------:R-:W-:Y:S02]  /*8080*/  UIMAD.WIDE.U32 UR32, UR40, UR18, URZ ;  /* 0x00000012282072a5 */ /* 0x000fe4000f8e003f */
[----:B------:R-:W-:Y:S01]  /*8090*/  UIMAD UR20, UR23, UR20, UR27 ;  /* 0x00000014171472a4 */ /* 0x000fe2000f8e021b */
[----:B------:R-:W-:Y:S01]  /*80a0*/  UMOV UR21, UR40 ;  /* 0x0000002800157c82 */ /* 0x000fe20008000000 */
[----:B------:R-:W-:-:S02]  /*80b0*/  @UP1 USHF.R.U32.HI UR21, URZ, UR19, UR33 ;  /* 0x000000133f151299 */ /* 0x000fc40008011621 */
[----:B------:R-:W-:Y:S02]  /*80c0*/  UIADD3 UR17, -UR27, URZ, URZ ;  /* 0x0000003f1b117290 */ /* 0x000fe4000fffe13f */
[----:B------:R-:W-:Y:S02]  /*80d0*/  UIMAD UR28, UR20, UR7, UR5 ;  /* 0x00000007141c72a4 */ /* 0x000fe4000f8e0205 */
        /* <DEDUP_REMOVED lines=9> */
[----:B------:R-:W-:Y:S01]  /*8170*/  UIMAD UR20, UR20, UR7, UR5 ;  /* 0x00000007141472a4 */ /* 0x000fe2000f8e0205 */
[----:B------:R-:W-:Y:S01]  /*8180*/  UMOV UR26, UR34 ;  /* 0x00000022001a7c82 */ /* 0x000fe20008000000 */
[----:B------:R-:W-:Y:S01]  /*8190*/  UMOV UR17, UR9 ;  /* 0x0000000900117c82 */ /* 0x000fe20008000000 */
[----:B------:R-:W-:Y:S01]  /*81a0*/  UMOV UR18, UR34 ;  /* 0x0000002200127c82 */ /* 0x000fe20008000000 */
[----:B------:R0:W-:Y:S01]  /*81b0*/  UTMALDG.4D.IM2COL [UR24], [UR14], UR30 ;  /* 0x000000180e0073b4 */ /* 0x0001e2000805801e */
[----:B------:R-:W-:Y:S01]  /*81c0*/  @UP0 ULDC UR32, c[0x0][0x384] ;  /* 0x0000e10000200ab9 */ /* 0x000fe20000000800 */
[----:B------:R-:W-:Y:S01]  /*81d0*/  @UP0 ULDC UR37, c[0x0][0x384] ;  /* 0x0000e10000250ab9 */ /* 0x000fe20000000800 */
[----:B------:R-:W-:Y:S01]  /*81e0*/  @UP0 ULDC UR36, c[0x0][0x384] ;  /* 0x0000e10000240ab9 */ /* 0x000fe20000000800 */
[----:B------:R-:W-:Y:S01]  /*81f0*/  @UP0 ULDC UR33, c[0x0][0x388] ;  /* 0x0000e20000210ab9 */ /* 0x000fe20000000800 */
[----:B------:R-:W-:Y:S01]  /*8200*/  @UP0 ULDC UR35, c[0x0][0x384] ;  /* 0x0000e10000230ab9 */ /* 0x000fe20000000800 */
[----:B------:R-:W-:Y:S01]  /*8210*/  UIADD3 UR40, UR8, 0x2400, URZ ;  /* 0x0000240008287890 */ /* 0x000fe2000fffe03f */
[----:B------:R1:W-:Y:S01]  /*8220*/  UTMALDG.4D.IM2COL [UR16], [UR14], UR30 ;  /* 0x000000100e0073b4 */ /* 0x0003e2000805801e */
[----:B------:R-:W-:Y:S01]  /*8230*/  UIADD3 UR56, UR8, 0x5400, URZ ;  /* 0x0000540008387890 */ /* 0x000fe2000fffe03f */
[----:B0-----:R-:W-:Y:S01]  /*8240*/  @UP0 ULDC UR26, c[0x0][0x384] ;  /* 0x0000e100001a0ab9 */ /* 0x001fe20000000800 */
[----:B------:R-:W-:Y:S01]  /*8250*/  @UP0 ULDC UR25, c[0x0][0x388] ;  /* 0x0000e20000190ab9 */ /* 0x000fe20000000800 */
[----:B------:R-:W-:Y:S01]  /*8260*/  @UP0 ULDC UR24, c[0x0][0x388] ;  /* 0x0000e20000180ab9 */ /* 0x000fe20000000800 */
[----:B------:R-:W-:Y:S01]  /*8270*/  UMOV UR28, UR50 ;  /* 0x00000032001c7c82 */ /* 0x000fe20008000000 */
[----:B------:R-:W-:Y:S01]  /*8280*/  @UP0 ULDC UR29, c[0x0][0x388] ;  /* 0x0000e200001d0ab9 */ /* 0x000fe20000000800 */
[----:B-1----:R-:W-:-:S02]  /*8290*/  UIMAD.WIDE.U32 UR18, UR48, UR32, URZ ;  /* 0x00000020301272a5 */ /* 0x002fc4000f8e003f */
[----:B------:R-:W-:Y:S01]  /*82a0*/  UIMAD.WIDE.U32 UR16, UR53, UR26, URZ ;  /* 0x0000001a351072a5 */ /* 0x000fe2000f8e003f */
[----:B------:R-:W-:Y:S01]  /*82b0*/  @UP0 ULDC UR32, c[0x0][0x388] ;  /* 0x0000e20000200ab9 */ /* 0x000fe20000000800 */
[----:B------:R-:W-:-:S03]  /*82c0*/  UIADD3 UR48, UR8, 0x1c00, URZ ;  /* 0x00001c0008307890 */ /* 0x000fc6000fffe03f */
[----:B------:R-:W-:Y:S01]  /*82d0*/  @UP0 UMOV UR26, UR19 ;  /* 0x00000013001a0c82 */ /* 0x000fe20008000000 */
[----:B------:R-:W-:Y:S01]  /*82e0*/  @UP1 ULDC.64 UR18, c[0x0][0x390] ;  /* 0x0000e40000121ab9 */ /* 0x000fe20000000a00 */
[----:B------:R-:W-:Y:S02]  /*82f0*/  @UP0 USHF.R.U32.HI UR12, URZ, UR25, UR26 ;  /* 0x000000193f0c0299 */ /* 0x000fe4000801161a */
[----:B------:R-:W-:Y:S02]  /*8300*/  @UP0 USHF.R.U32.HI UR39, URZ, UR24, UR17 ;  /* 0x000000183f270299 */ /* 0x000fe40008011611 */
[----:B------:R-:W-:Y:S01]  /*8310*/  UIMAD.WIDE.U32 UR20, UR12, UR18, URZ ;  /* 0x000000120c1472a5 */ /* 0x000fe2000f8e003f */
[----:B------:R-:W-:Y:S02]  /*8320*/  @UP1 ULDC.64 UR16, c[0x0][0x390] ;  /* 0x0000e40000101ab9 */ /* 0x000fe40000000a00 */
[----:B------:R-:W-:Y:S01]  /*8330*/  UMOV UR53, UR12 ;  /* 0x0000000c00357c82 */ /* 0x000fe20008000000 */
[----:B------:R-:W-:-:S02]  /*8340*/  @UP1 USHF.R.U32.HI UR53, URZ, UR19, UR21 ;  /* 0x000000133f351299 */ /* 0x000fc40008011615 */
[----:B------:R-:W-:Y:S02]  /*8350*/  UIMAD.WIDE.U32 UR20, UR49, UR37, URZ ;  /* 0x00000025311472a5 */ /* 0x000fe4000f8e003f */
[----:B------:R-:W-:Y:S02]  /*8360*/  UIMAD.WIDE.U32 UR26, UR39, UR16, URZ ;  /* 0x00000010271a72a5 */ /* 0x000fe4000f8e003f */
[----:B------:R-:W-:Y:S01]  /*8370*/  UMOV UR45, UR39 ;  /* 0x00000027002d7c82 */ /* 0x000fe20008000000 */
[----:B------:R-:W-:Y:S01]  /*8380*/  @UP1 ULDC.64 UR18, c[0x0][0x390] ;  /* 0x0000e40000121ab9 */ /* 0x000fe20000000a00 */
[----:B------:R-:W-:Y:S01]  /*8390*/  @UP1 USHF.R.U32.HI UR45, URZ, UR17, UR27 ;  /* 0x000000113f2d1299 */ /* 0x000fe2000801161b */
[----:B------:R-:W-:Y:S01]  /*83a0*/  @UP0 UMOV UR20, UR21 ;  /* 0x0000001500140c82 */ /* 0x000fe20008000000 */
[----:B------:R-:W-:Y:S02]  /*83b0*/  UIMAD.WIDE.U32 UR26, UR50, UR36, URZ ;  /* 0x00000024321a72a5 */ /* 0x000fe4000f8e003f */
[----:B------:R-:W-:-:S02]  /*83c0*/  @UP0 USHF.R.U32.HI UR42, URZ, UR33, UR20 ;  /* 0x000000213f2a0299 */ /* 0x000fc40008011614 */
[----:B------:R-:W-:Y:S02]  /*83d0*/  UIMAD.WIDE.U32 UR20, UR11, UR35, URZ ;  /* 0x000000230b1472a5 */ /* 0x000fe4000f8e003f */
[----:B------:R-:W-:Y:S01]  /*83e0*/  @UP0 USHF.R.U32.HI UR28, URZ, UR32, UR27 ;  /* 0x000000203f1c0299 */ /* 0x000fe2000801161b */
[----:B------:R-:W-:Y:S01]  /*83f0*/  @UP1 ULDC.64 UR24, c[0x0][0x390] ;  /* 0x0000e40000181ab9 */ /* 0x000fe20000000a00 */
[----:B------:R-:W-:Y:S02]  /*8400*/  @UP0 USHF.R.U32.HI UR11, URZ, UR29, UR21 ;  /* 0x0000001d3f0b0299 */ /* 0x000fe40008011615 */
[----:B------:R-:W-:Y:S02]  /*8410*/  UIMAD.WIDE.U32 UR20, UR28, UR18, URZ ;  /* 0x000000121c1472a5 */ /* 0x000fe4000f8e003f */
[----:B------:R-:W-:Y:S01]  /*8420*/  UIMAD.WIDE.U32 UR26, UR42, UR24, URZ ;  /* 0x000000182a1a72a5 */ /* 0x000fe2000f8e003f */
[----:B------:R-:W-:Y:S01]  /*8430*/  UMOV UR29, UR28 ;  /* 0x0000001c001d7c82 */ /* 0x000fe20008000000 */
[----:B------:R-:W-:Y:S01]  /*8440*/  @UP1 ULDC.64 UR16, c[0x0][0x390] ;  /* 0x0000e40000101ab9 */ /* 0x000fe20000000a00 */
[----:B------:R-:W-:Y:S01]  /*8450*/  UMOV UR37, UR42 ;  /* 0x0000002a00257c82 */ /* 0x000fe20008000000 */
[----:B------:R-:W-:-:S02]  /*8460*/  @UP1 USHF.R.U32.HI UR29, URZ, UR19, UR21 ;  /* 0x000000133f1d1299 */ /* 0x000fc40008011615 */
[----:B------:R-:W-:Y:S02]  /*8470*/  @UP1 USHF.R.U32.HI UR37, URZ, UR25, UR27 ;  /* 0x000000193f251299 */ /* 0x000fe4000801161b */
[----:B------:R-:W-:Y:S02]  /*8480*/  UIADD3 UR19, -UR53, URZ, URZ ;  /* 0x0000003f35137290 */ /* 0x000fe4000fffe13f */
[----:B------:R-:W-:Y:S02]  /*8490*/  UIMAD.WIDE.U32 UR26, UR11, UR16, URZ ;  /* 0x000000100b1a72a5 */ /* 0x000fe4000f8e003f */
[----:B------:R-:W-:Y:S01]  /*84a0*/  UIADD3 UR18, -UR12, URZ, URZ ;  /* 0x0000003f0c127290 */ /* 0x000fe2000fffe13f */
[----:B------:R-:W-:Y:S01]  /*84b0*/  UMOV UR21, UR11 ;  /* 0x0000000b00157c82 */ /* 0x000fe20008000000 */
[----:B------:R-:W-:Y:S02]  /*84c0*/  UIMAD UR12, UR23, UR19, UR12 ;  /* 0x00000013170c72a4 */ /* 0x000fe4000f8e020c */
[----:B------:R-:W-:-:S02]  /*84d0*/  @UP1 USHF.R.U32.HI UR21, URZ, UR17, UR27 ;  /* 0x000000113f151299 */ /* 0x000fc4000801161b */
[----:B------:R-:W-:Y:S02]  /*84e0*/  UIADD3 UR19, -UR11, URZ, URZ ;  /* 0x0000003f0b137290 */ /* 0x000fe4000fffe13f */
[----:B------:R-:W-:Y:S02]  /*84f0*/  UIMAD UR17, UR22, UR18, UR44 ;  /* 0x00000012161172a4 */ /* 0x000fe4000f8e022c */
[----:B------:R-:W-:Y:S02]  /*8500*/  UIADD3 UR44, -UR45, URZ, URZ ;  /* 0x0000003f2d2c7290 */ /* 0x000fe4000fffe13f */
[----:B------:R-:W-:Y:S02]  /*8510*/  UIADD3 UR43, -UR39, URZ, URZ ;  /* 0x0000003f272b7290 */ /* 0x000fe4000fffe13f */
[----:B------:R-:W-:Y:S02]  /*8520*/  UIMAD UR19, UR22, UR19, UR51 ;  /* 0x00000013161372a4 */ /* 0x000fe4000f8e0233 */
[----:B------:R-:W-:-:S02]  /*8530*/  UIADD3 UR35, -UR42, URZ, URZ ;  /* 0x0000003f2a237290 */ /* 0x000fc4000fffe13f */
[----:B------:R-:W-:Y:S02]  /*8540*/  UIADD3 UR36, -UR37, URZ, URZ ;  /* 0x0000003f25247290 */ /* 0x000fe4000fffe13f */
[----:B------:R-:W-:Y:S02]  /*8550*/  UIMAD UR51, UR17, UR6, UR4 ;  /* 0x00000006113372a4 */ /* 0x000fe4000f8e0204 */
[----:B------:R-:W-:Y:S02]  /*8560*/  UIADD3 UR27, -UR28, URZ, URZ ;  /* 0x0000003f1c1b7290 */ /* 0x000fe4000fffe13f */
[----:B------:R-:W-:Y:S02]  /*8570*/  UIADD3 UR17, -UR29, URZ, URZ ;  /* 0x0000003f1d117290 */ /* 0x000fe4000fffe13f */
[----:B------:R-:W-:Y:S02]  /*8580*/  UIMAD UR44, UR23, UR44, UR39 ;  /* 0x0000002c172c72a4 */ /* 0x000fe4000f8e0227 */
[----:B------:R-:W-:-:S02]  /*8590*/  UIMAD UR43, UR22, UR43, UR61 ;  /* 0x0000002b162b72a4 */ /* 0x000fc4000f8e023d */
[----:B------:R-:W-:Y:S02]  /*85a0*/  UIMAD UR35, UR22, UR35, UR58 ;  /* 0x00000023162372a4 */ /* 0x000fe4000f8e023a */
[----:B------:R-:W-:Y:S02]  /*85b0*/  UIMAD UR36, UR23, UR36, UR42 ;  /* 0x00000024172472a4 */ /* 0x000fe4000f8e022a */
[----:B------:R-:W-:Y:S02]  /*85c0*/  UIMAD UR27, UR22, UR27, UR52 ;  /* 0x0000001b161b72a4 */ /* 0x000fe4000f8e0234 */
[----:B------:R-:W-:Y:S02]  /*85d0*/  UIMAD UR17, UR23, UR17, UR28 ;  /* 0x00000011171172a4 */ /* 0x000fe4000f8e021c */
[----:B------:R-:W-:Y:S02]  /*85e0*/  UIADD3 UR18, -UR21, URZ, URZ ;  /* 0x0000003f15127290 */ /* 0x000fe4000fffe13f */
[----:B------:R-:W-:-:S02]  /*85f0*/  UIMAD UR52, UR12, UR7, UR5 ;  /* 0x000000070c3472a4 */ /* 0x000fc4000f8e0205 */
[----:B------:R-:W-:Y:S02]  /*8600*/  UIMAD UR43, UR43, UR6, UR4 ;  /* 0x000000062b2b72a4 */ /* 0x000fe4000f8e0204 */
[----:B------:R-:W-:Y:S02]  /*8610*/  UIMAD UR44, UR44, UR7, UR5 ;  /* 0x000000072c2c72a4 */ /* 0x000fe4000f8e0205 */
[----:B------:R-:W-:Y:S02]  /*8620*/  UIADD3 UR32, UR8, 0x2c00, URZ ;  /* 0x00002c0008207890 */ /* 0x000fe4000fffe03f */
[----:B------:R-:W-:Y:S02]  /*8630*/  UIMAD UR35, UR35, UR6, UR4 ;  /* 0x00000006232372a4 */ /* 0x000fe4000f8e0204 */
[----:B------:R-:W-:Y:S02]  /*8640*/  UIMAD UR36, UR36, UR7, UR5 ;  /* 0x00000007242472a4 */ /* 0x000fe4000f8e0205 */
[----:B------:R-:W-:-:S02]  /*8650*/  UIADD3 UR24, UR8, 0x3400, URZ ;  /* 0x0000340008187890 */ /* 0x000fc4000fffe03f */
[----:B------:R-:W-:Y:S02]  /*8660*/  UIMAD UR27, UR27, UR6, UR4 ;  /* 0x000000061b1b72a4 */ /* 0x000fe4000f8e0204 */
[----:B------:R-:W-:Y:S02]  /*8670*/  UIMAD UR18, UR23, UR18, UR11 ;  /* 0x00000012171272a4 */ /* 0x000fe4000f8e020b */
[----:B------:R-:W-:Y:S01]  /*8680*/  UIMAD UR28, UR17, UR7, UR5 ;  /* 0x00000007111c72a4 */ /* 0x000fe2000f8e0205 */
[----:B------:R-:W-:Y:S01]  /*8690*/  UMOV UR49, UR9 ;  /* 0x0000000900317c82 */ /* 0x000fe20008000000 */
[----:B------:R-:W-:Y:S01]  /*86a0*/  UIADD3 UR16, UR8, 0x3c00, URZ ;  /* 0x00003c0008107890 */ /* 0x000fe2000fffe03f */
[----:B------:R-:W-:Y:S01]  /*86b0*/  UMOV UR50, UR34 ;  /* 0x0000002200327c82 */ /* 0x000fe20008000000 */
[----:B------:R-:W-:Y:S01]  /*86c0*/  UIMAD UR19, UR19, UR6, UR4 ;  /* 0x00000006131372a4 */ /* 0x000fe2000f8e0204 */
[----:B------:R0:W-:Y:S01]  /*86d0*/  UTMALDG.4D.IM2COL [UR48], [UR14], UR30 ;  /* 0x000000300e0073b4 */ /* 0x0001e2000805801e */
[----:B------:R-:W-:Y:S01]  /*86e0*/  UIMAD UR20, UR18, UR7, UR5 ;  /* 0x00000007121472a4 */ /* 0x000fe2000f8e0205 */
        /* <DEDUP_REMOVED lines=8> */
[----:B------:R-:W-:Y:S01]  /*8770*/  UMOV UR11, UR38 ;  /* 0x00000026000b7c82 */ /* 0x000fe20008000000 */
[----:B------:R-:W-:Y:S01]  /*8780*/  UMOV UR58, UR34 ;  /* 0x00000022003a7c82 */ /* 0x000fe20008000000 */
[----:B------:R2:W-:Y:S01]  /*8790*/  UTMALDG.4D.IM2COL [UR32], [UR14], UR30 ;  /* 0x000000200e0073b4 */ /* 0x0005e2000805801e */
[----:B------:R3:W-:Y:S01]  /*87a0*/  UTMALDG.4D.IM2COL [UR24], [UR14], UR30 ;  /* 0x000000180e0073b4 */ /* 0x0007e2000805801e */
[----:B0-----:R-:W-:Y:S01]  /*87b0*/  @UP0 ULDC UR48, c[0x0][0x384] ;  /* 0x0000e10000300ab9 */ /* 0x001fe20000000800 */
[----:B------:R-:W-:Y:S01]  /*87c0*/  @UP0 ULDC UR50, c[0x0][0x388] ;  /* 0x0000e20000320ab9 */ /* 0x000fe20000000800 */
[----:B------:R-:W-:Y:S01]  /*87d0*/  @UP0 ULDC UR51, c[0x0][0x384] ;  /* 0x0000e10000330ab9 */ /* 0x000fe20000000800 */
[----:B------:R-:W-:Y:S01]  /*87e0*/  @UP0 ULDC UR52, c[0x0][0x388] ;  /* 0x0000e20000340ab9 */ /* 0x000fe20000000800 */
[----:B------:R0:W-:Y:S01]  /*87f0*/  UTMALDG.4D.IM2COL [UR16], [UR14], UR30 ;  /* 0x000000100e0073b4 */ /* 0x0001e2000805801e */
[----:B-1----:R-:W-:Y:S01]  /*8800*/  @UP0 ULDC UR41, c[0x0][0x388] ;  /* 0x0000e20000290ab9 */ /* 0x002fe20000000800 */
[----:B------:R-:W-:Y:S01]  /*8810*/  @UP0 ULDC UR40, c[0x0][0x388] ;  /* 0x0000e20000280ab9 */ /* 0x000fe20000000800 */
[----:B------:R-:W-:Y:S01]  /*8820*/  @UP0 ULDC UR42, c[0x0][0x388] ;  /* 0x0000e200002a0ab9 */ /* 0x000fe20000000800 */
[----:B------:R-:W-:Y:S01]  /*8830*/  @UP0 ULDC UR43, c[0x0][0x388] ;  /* 0x0000e200002b0ab9 */ /* 0x000fe20000000800 */
[----:B------:R-:W-:Y:S01]  /*8840*/  @UP1 ULDC.64 UR44, c[0x0][0x390] ;  /* 0x0000e400002c1ab9 */ /* 0x000fe20000000a00 */
[----:B--2---:R-:W-:Y:S01]  /*8850*/  @UP0 ULDC UR32, c[0x0][0x384] ;  /* 0x0000e10000200ab9 */ /* 0x004fe20000000800 */
[----:B------:R-:W-:Y:S01]  /*8860*/  @UP0 ULDC UR36, c[0x0][0x384] ;  /* 0x0000e10000240ab9 */ /* 0x000fe20000000800 */
[----:B------:R-:W-:Y:S01]  /*8870*/  @UP0 ULDC UR35, c[0x0][0x384] ;  /* 0x0000e10000230ab9 */ /* 0x000fe20000000800 */
[----:B------:R-:W-:Y:S01]  /*8880*/  UIMAD.WIDE.U32 UR36, UR31, UR36, URZ ;  /* 0x000000241f2472a5 */ /* 0x000fe2000f8e003f */
[----:B---3--:R-:W-:Y:S01]  /*8890*/  @UP0 ULDC UR28, c[0x0][0x384] ;  /* 0x0000e100001c0ab9 */ /* 0x008fe20000000800 */
[----:B------:R-:W-:Y:S01]  /*88a0*/  UMOV UR25, UR54 ;  /* 0x0000003600197c82 */ /* 0x000fe20008000000 */
[----:B------:R-:W-:Y:S01]  /*88b0*/  UIMAD.WIDE.U32 UR28, UR46, UR28, URZ ;  /* 0x0000001c2e1c72a5 */ /* 0x000fe2000f8e003f */
[----:B------:R-:W-:-:S03]  /*88c0*/  @UP0 ULDC UR27, c[0x0][0x388] ;  /* 0x0000e200001b0ab9 */ /* 0x000fc60000000800 */
[----:B------:R-:W-:Y:S01]  /*88d0*/  @UP0 UMOV UR46, UR37 ;  /* 0x00000025002e0c82 */ /* 0x000fe20008000000 */
[----:B------:R-:W-:Y:S01]  /*88e0*/  @UP1 ULDC.64 UR36, c[0x0][0x390] ;  /* 0x0000e40000241ab9 */ /* 0x000fe20000000a00 */
[----:B------:R-:W-:Y:S01]  /*88f0*/  UMOV UR26, UR31 ;  /* 0x0000001f001a7c82 */ /* 0x000fe20008000000 */
[----:B0-----:R-:W-:Y:S01]  /*8900*/  UIMAD.WIDE.U32 UR20, UR38, UR32, URZ ;  /* 0x00000020261472a5 */ /* 0x001fe2000f8e003f */
[----:B------:R-:W-:Y:S02]  /*8910*/  @UP0 UMOV UR28, UR29 ;  /* 0x0000001d001c0c82 */ /* 0x000fe40008000000 */
[----:B------:R-:W-:Y:S01]  /*8920*/  @UP1 ULDC.64 UR38, c[0x0][0x390] ;  /* 0x0000e40000261ab9 */ /* 0x000fe20000000a00 */
[----:B------:R-:W-:Y:S01]  /*8930*/  @UP0 USHF.R.U32.HI UR12, URZ, UR41, UR28 ;  /* 0x000000293f0c0299 */ /* 0x000fe2000801161c */
[----:B------:R-:W-:Y:S02]  /*8940*/  UMOV UR19, UR47 ;  /* 0x0000002f00137c82 */ /* 0x000fe40008000000 */
[----:B------:R-:W-:Y:S01]  /*8950*/  @UP0 UMOV UR29, UR21 ;  /* 0x00000015001d0c82 */ /* 0x000fe20008000000 */
[----:B------:R-:W-:-:S02]  /*8960*/  UIMAD.WIDE.U32 UR20, UR54, UR48, URZ ;  /* 0x00000030361472a5 */ /* 0x000fc4000f8e003f */
[----:B------:R-:W-:Y:S02]  /*8970*/  @UP0 USHF.R.U32.HI UR11, URZ, UR40, UR29 ;  /* 0x000000283f0b0299 */ /* 0x000fe4000801161d */
[----:B------:R-:W-:Y:S02]  /*8980*/  UIMAD.WIDE.U32 UR40, UR12, UR38, URZ ;  /* 0x000000260c2872a5 */ /* 0x000fe4000f8e003f */
[----:B------:R-:W-:Y:S01]  /*8990*/  UMOV UR54, UR12 ;  /* 0x0000000c00367c82 */ /* 0x000fe20008000000 */
[----:B------:R-:W-:Y:S01]  /*89a0*/  @UP0 UMOV UR48, UR21 ;  /* 0x0000001500300c82 */ /* 0x000fe20008000000 */
[----:B------:R-:W-:Y:S02]  /*89b0*/  @UP1 USHF.R.U32.HI UR54, URZ, UR39, UR41 ;  /* 0x000000273f361299 */ /* 0x000fe40008011629 */
[----:B------:R-:W-:Y:S01]  /*89c0*/  UIMAD.WIDE.U32 UR40, UR47, UR35, URZ ;  /* 0x000000232f2872a5 */ /* 0x000fe2000f8e003f */
[----:B------:R-:W-:Y:S01]  /*89d0*/  R2UR UR35, R38 ;  /* 0x00000000262372ca */ /* 0x000fe200000e0000 */
[----:B------:R-:W-:-:S02]  /*89e0*/  @UP0 USHF.R.U32.HI UR25, URZ, UR42, UR48 ;  /* 0x0000002a3f190299 */ /* 0x000fc40008011630 */
[----:B------:R-:W-:Y:S01]  /*89f0*/  @UP0 USHF.R.U32.HI UR19, URZ, UR27, UR41 ;  /* 0x0000001b3f130299 */ /* 0x000fe20008011629 */
[----:B------:R-:W-:Y:S01]  /*8a00*/  R2UR UR27, R41 ;  /* 0x00000000291b72ca */ /* 0x000fe200000e0000 */
[----:B------:R-:W-:Y:S01]  /*8a10*/  UIMAD.WIDE.U32 UR40, UR25, UR36, URZ ;  /* 0x00000024192872a5 */ /* 0x000fe2000f8e003f */
[----:B------:R-:W-:Y:S01]  /*8a20*/  @UP1 ULDC.64 UR32, c[0x0][0x390] ;  /* 0x0000e40000201ab9 */ /* 0x000fe20000000a00 */
[----:B------:R-:W-:Y:S01]  /*8a30*/  @UP0 ULDC UR16, c[0x0][0x384] ;  /* 0x0000e10000100ab9 */ /* 0x000fe20000000800 */
[----:B------:R-:W-:Y:S01]  /*8a40*/  @UP0 USHF.R.U32.HI UR26, URZ, UR43, UR46 ;  /* 0x0000002b3f1a0299 */ /* 0x000fe2000801162e */
[----:B------:R-:W-:Y:S01]  /*8a50*/  UMOV UR53, UR25 ;  /* 0x0000001900357c82 */ /* 0x000fe20008000000 */
[----:B------:R-:W-:Y:S02]  /*8a60*/  UIMAD.WIDE.U32 UR42, UR11, UR32, URZ ;  /* 0x000000200b2a72a5 */ /* 0x000fe4000f8e003f */
[----:B------:R-:W-:Y:S02]  /*8a70*/  @UP1 USHF.R.U32.HI UR53, URZ, UR37, UR41 ;  /* 0x000000253f351299 */ /* 0x000fe40008011629 */
[----:B------:R-:W-:Y:S01]  /*8a80*/  UIMAD.WIDE.U32 UR36, UR57, UR16, URZ ;  /* 0x00000010392472a5 */ /* 0x000fe2000f8e003f */
[----:B------:R-:W-:Y:S01]  /*8a90*/  UMOV UR15, UR11 ;  /* 0x0000000b000f7c82 */ /* 0x000fe20008000000 */
[----:B------:R-:W-:-:S02]  /*8aa0*/  @UP1 USHF.R.U32.HI UR15, URZ, UR33, UR43 ;  /* 0x000000213f0f1299 */ /* 0x000fc4000801162b */
[----:B------:R-:W-:Y:S01]  /*8ab0*/  UIMAD.WIDE.U32 UR32, UR26, UR44, URZ ;  /* 0x0000002c1a2072a5 */ /* 0x000fe2000f8e003f */
[----:B------:R-:W-:Y:S01]  /*8ac0*/  R2UR UR44, R37 ;  /* 0x00000000252c72ca */ /* 0x000fe200000e0000 */
[----:B------:R-:W-:Y:S01]  /*8ad0*/  @UP1 ULDC.64 UR28, c[0x0][0x390] ;  /* 0x0000e400001c1ab9 */ /* 0x000fe20000000a00 */
[----:B------:R-:W-:Y:S01]  /*8ae0*/  UMOV UR61, UR26 ;  /* 0x0000001a003d7c82 */ /* 0x000fe20008000000 */
[----:B------:R-:W-:Y:S01]  /*8af0*/  @UP0 UMOV UR36, UR37 ;  /* 0x0000002500240c82 */ /* 0x000fe20008000000 */
[----:B------:R-:W-:Y:S01]  /*8b00*/  UMOV UR18, UR57 ;  /* 0x0000003900127c82 */ /* 0x000fe20008000000 */
[----:B------:R-:W-:Y:S02]  /*8b10*/  @UP1 USHF.R.U32.HI UR61, URZ, UR45, UR33 ;  /* 0x0000002d3f3d1299 */ /* 0x000fe40008011621 */
[----:B------:R-:W-:Y:S02]  /*8b20*/  UIMAD.WIDE.U32 UR32, UR19, UR28, URZ ;  /* 0x0000001c132072a5 */ /* 0x000fe4000f8e003f */
[----:B------:R-:W-:-:S02]  /*8b30*/  @UP0 USHF.R.U32.HI UR18, URZ, UR50, UR36 ;  /* 0x000000323f120299 */ /* 0x000fc40008011624 */
[----:B------:R-:W-:Y:S01]  /*8b40*/  UIMAD.WIDE.U32 UR36, UR13, UR51, URZ ;  /* 0x000000330d2472a5 */ /* 0x000fe2000f8e003f */
[----:B------:R-:W-:Y:S01]  /*8b50*/  @UP0 ULDC UR24, c[0x0][0x384] ;  /* 0x0000e10000180ab9 */ /* 0x000fe20000000800 */
[----:B------:R-:W-:Y:S01]  /*8b60*/  UMOV UR45, UR19 ;  /* 0x00000013002d7c82 */ /* 0x000fe20008000000 */
[----:B------:R-:W-:Y:S02]  /*8b70*/  @UP1 USHF.R.U32.HI UR45, URZ, UR29, UR33 ;  /* 0x0000001d3f2d1299 */ /* 0x000fe40008011621 */
[----:B------:R-:W-:Y:S02]  /*8b80*/  UIMAD.WIDE.U32 UR28, UR55, UR24, URZ ;  /* 0x00000018371c72a5 */ /* 0x000fe4000f8e003f */
[----:B------:R-:W-:Y:S01]  /*8b90*/  UMOV UR17, UR55 ;  /* 0x0000003700117c82 */ /* 0x000fe20008000000 */
[----:B------:R-:W-:Y:S01]  /*8ba0*/  @UP0 ULDC UR31, c[0x0][0x388] ;  /* 0x0000e200001f0ab9 */ /* 0x000fe20000000800 */
[----:B------:R-:W-:Y:S01]  /*8bb0*/  @UP1 ULDC.64 UR20, c[0x0][0x390] ;  /* 0x0000e40000141ab9 */ /* 0x000fe20000000a00 */
[----:B------:R-:W-:Y:S01]  /*8bc0*/  @UP0 UMOV UR36, UR37 ;  /* 0x0000002500240c82 */ /* 0x000fe20008000000 */
[----:B------:R-:W-:-:S02]  /*8bd0*/  @UP0 USHF.R.U32.HI UR17, URZ, UR52, UR29 ;  /* 0x000000343f110299 */ /* 0x000fc4000801161d */
[----:B------:R-:W-:Y:S02]  /*8be0*/  UIMAD.WIDE.U32 UR28, UR18, UR20, URZ ;  /* 0x00000014121c72a5 */ /* 0x000fe4000f8e003f */
[----:B------:R-:W-:Y:S02]  /*8bf0*/  @UP0 USHF.R.U32.HI UR13, URZ, UR31, UR36 ;  /* 0x0000001f3f0d0299 */ /* 0x000fe40008011624 */
[----:B------:R-:W-:Y:S01]  /*8c00*/  UIADD3 UR31, -UR12, URZ, URZ ;  /* 0x0000003f0c1f7290 */ /* 0x000fe2000fffe13f */
[----:B------:R-:W-:Y:S01]  /*8c10*/  @UP1 ULDC.64 UR42, c[0x0][0x390] ;  /* 0x0000e400002a1ab9 */ /* 0x000fe20000000a00 */
[----:B------:R-:W-:Y:S01]  /*8c20*/  UMOV UR37, UR18 ;  /* 0x0000001200257c82 */ /* 0x000fe20008000000 */
[----:B------:R-:W-:Y:S02]  /*8c30*/  @UP1 USHF.R.U32.HI UR37, URZ, UR21, UR29 ;  /* 0x000000153f251299 */ /* 0x000fe4000801161d */
[----:B------:R-:W-:Y:S02]  /*8c40*/  UIMAD.WIDE.U32 UR20, UR13, UR42, URZ ;  /* 0x0000002a0d1472a5 */ /* 0x000fe4000f8e003f */
[----:B------:R-:W-:Y:S01]  /*8c50*/  UIMAD UR31, UR22, UR31, UR44 ;  /* 0x0000001f161f72a4 */ /* 0x000fe2000f8e022c */
[----:B------:R-:W-:Y:S01]  /*8c60*/  R2UR UR44, R39 ;  /* 0x00000000272c72ca */ /* 0x000fe200000e0000 */
[----:B------:R-:W-:Y:S01]  /*8c70*/  UIADD3 UR28, -UR11, URZ, URZ ;  /* 0x0000003f0b1c7290 */ /* 0x000fe2000fffe13f */
[----:B------:R-:W-:Y:S01]  /*8c80*/  MOV R20, UR37 ;  /* 0x0000002500147c02 */ /* 0x000fe20008000f00 */
[----:B------:R-:W-:-:S02]  /*8c90*/  UIADD3 UR30, UR8, 0x4c00, URZ ;  /* 0x00004c00081e7890 */ /* 0x000fc4000fffe03f */
[----:B------:R-:W-:Y:S02]  /*8ca0*/  UIADD3 UR48, UR8, 0x5c00, URZ ;  /* 0x00005c0008307890 */ /* 0x000fe4000fffe03f */
[----:B------:R-:W-:Y:S02]  /*8cb0*/  UIADD3 UR40, UR8, 0x6400, URZ ;  /* 0x0000640008287890 */ /* 0x000fe4000fffe03f */
[----:B------:R-:W-:Y:S02]  /*8cc0*/  UIADD3 UR32, UR8, 0x6c00, URZ ;  /* 0x00006c0008207890 */ /* 0x000fe4000fffe03f */
[----:B------:R-:W-:Y:S02]  /*8cd0*/  UIADD3 UR24, UR8, 0x7400, URZ ;  /* 0x0000740008187890 */ /* 0x000fe4000fffe03f */
[----:B------:R-:W-:Y:S02]  /*8ce0*/  UIADD3 UR16, UR8, 0x7c00, URZ ;  /* 0x00007c0008107890 */ /* 0x000fe4000fffe03f */
[----:B------:R-:W-:Y:S01]  /*8cf0*/  UIMAD UR28, UR22, UR28, UR35 ;  /* 0x0000001c161c72a4 */ /* 0x000fe2000f8e0223 */
[----:B------:R-:W-:Y:S01]  /*8d00*/  R2UR UR35, R40 ;  /* 0x00000000282372ca */ /* 0x000fe200000e0000 */
[----:B------:R-:W-:Y:S01]  /*8d10*/  @UP1 UMOV UR8, UR21 ;  /* 0x0000001500081c82 */ /* 0x000fe20008000000 */
[----:B------:R-:W-:Y:S01]  /*8d20*/  UMOV UR21, UR13 ;  /* 0x0000000d00157c82 */ /* 0x000fe20008000000 */
[----:B------:R-:W-:Y:S01]  /*8d30*/  @UP1 USHF.R.U32.HI UR21, URZ, UR43, UR8 ;  /* 0x0000002b3f151299 */ /* 0x000fe20008011608 */
[----:B------:R-:W-:Y:S01]  /*8d40*/  MOV R25, UR32 ;  /* 0x0000002000197c02 */ /* 0x000fe20008000f00 */
[----:B------:R-:W-:-:S02]  /*8d50*/  UIADD3 UR8, -UR26, URZ, URZ ;  /* 0x0000003f1a087290 */ /* 0x000fc4000fffe13f */
[----:B------:R-:W-:Y:S02]  /*8d60*/  UIADD3 UR51, -UR25, URZ, URZ ;  /* 0x0000003f19337290 */ /* 0x000fe4000fffe13f */
[----:B------:R-:W-:Y:S01]  /*8d70*/  UIMAD UR8, UR22, UR8, UR44 ;  /* 0x00000008160872a4 */ /* 0x000fe2000f8e022c */
[----:B------:R-:W-:Y:S01]  /*8d80*/  R2UR UR44, R42 ;  /* 0x000000002a2c72ca */ /* 0x000fe200000e0000 */
[----:B------:R-:W-:Y:S02]  /*8d90*/  UIADD3 UR43, -UR19, URZ, URZ ;  /* 0x0000003f132b7290 */ /* 0x000fe4000fffe13f */
[----:B------:R-:W-:Y:S02]  /*8da0*/  UIMAD UR51, UR22, UR51, UR35 ;  /* 0x00000033163372a4 */ /* 0x000fe4000f8e0223 */
[----:B------:R-:W-:Y:S02]  /*8db0*/  UIMAD UR43, UR22, UR43, UR27 ;  /* 0x0000002b162b72a4 */ /* 0x000fe4000f8e021b */
[----:B------:R-:W-:-:S02]  /*8dc0*/  UIADD3 UR20, -UR13, URZ, URZ ;  /* 0x0000003f0d147290 */ /* 0x000fc4000fffe13f */
[----:B------:R-:W-:Y:S02]  /*8dd0*/  UIADD3 UR35, -UR18, URZ, URZ ;  /* 0x0000003f12237290 */ /* 0x000fe4000fffe13f */
[----:B------:R-:W-:Y:S02]  /*8de0*/  UIADD3 UR27, -UR17, URZ, URZ ;  /* 0x0000003f111b7290 */ /* 0x000fe4000fffe13f */
[----:B------:R-:W-:Y:S02]  /*8df0*/  UIADD3 UR36, -UR37, URZ, URZ ;  /* 0x0000003f25247290 */ /* 0x000fe4000fffe13f */
[----:B------:R-:W-:Y:S02]  /*8e00*/  UIMAD UR20, UR22, UR20, UR59 ;  /* 0x00000014161472a4 */ /* 0x000fe4000f8e023b */
[----:B------:R-:W-:Y:S02]  /*8e10*/  UIMAD UR35, UR22, UR35, UR44 ;  /* 0x00000023162372a4 */ /* 0x000fe4000f8e022c */
[----:B------:R-:W-:-:S02]  /*8e20*/  UIMAD UR27, UR22, UR27, UR60 ;  /* 0x0000001b161b72a4 */ /* 0x000fc4000f8e023c */
[----:B------:R-:W-:Y:S02]  /*8e30*/  UIMAD UR59, UR8, UR6, UR4 ;  /* 0x00000006083b72a4 */ /* 0x000fe4000f8e0204 */
[----:B------:R-:W-:Y:S02]  /*8e40*/  UIADD3 UR8, -UR54, URZ, URZ ;  /* 0x0000003f36087290 */ /* 0x000fe4000fffe13f */
[----:B------:R-:W-:Y:S01]  /*8e50*/  UIADD3 UR22, -UR15, URZ, URZ ;  /* 0x0000003f0f167290 */ /* 0x000fe2000fffe13f */
[----:B------:R-:W-:Y:S01]  /*8e60*/  UMOV UR14, UR34 ;  /* 0x00000022000e7c82 */ /* 0x000fe20008000000 */
[----:B------:R-:W-:Y:S01]  /*8e70*/  UIMAD UR36, UR23, UR36, UR18 ;  /* 0x00000024172472a4 */ /* 0x000fe2000f8e0212 */
[----:B------:R-:W-:Y:S01]  /*8e80*/  @UP1 ULDC.64 UR38, c[0x0][0x390] ;  /* 0x0000e40000261ab9 */ /* 0x000fe20000000a00 */
[----:B------:R-:W-:Y:S01]  /*8e90*/  UMOV UR55, UR34 ;  /* 0x0000002200377c82 */ /* 0x000fe20008000000 */
[----:B------:R-:W-:Y:S01]  /*8ea0*/  UMOV UR50, UR34 ;  /* 0x0000002200327c82 */ /* 0x000fe20008000000 */
[----:B------:R-:W-:Y:S01]  /*8eb0*/  UMOV UR42, UR34 ;  /* 0x00000022002a7c82 */ /* 0x000fe20008000000 */
[----:B------:R-:W-:Y:S01]  /*8ec0*/  UMOV UR32, UR30 ;  /* 0x0000001e00207c82 */ /* 0x000fe20008000000 */
[----:B------:R-:W-:Y:S01]  /*8ed0*/  UMOV UR34, UR14 ;  /* 0x0000000e00227c82 */ /* 0x000fe20008000000 */
[----:B------:R-:W-:Y:S01]  /*8ee0*/  UMOV UR37, UR15 ;  /* 0x0000000f00257c82 */ /* 0x000fe20008000000 */
[----:B------:R-:W-:Y:S01]  /*8ef0*/  UIMAD.WIDE.U32 UR46, UR17, UR38, URZ ;  /* 0x00000026112e72a5 */ /* 0x000fe2000f8e003f */
[----:B------:R-:W-:Y:S01]  /*8f00*/  R2UR UR30, R10 ;  /* 0x000000000a1e72ca */ /* 0x000fe200000e0000 */
[----:B------:R-:W-:Y:S01]  /*8f10*/  UIMAD UR12, UR23, UR8, UR12 ;  /* 0x00000008170c72a4 */ /* 0x000fe2000f8e020c */
[----:B------:R-:W-:Y:S01]  /*8f20*/  R2UR UR14, R11 ;  /* 0x000000000b0e72ca */ /* 0x000fe200000e0000 */
[----:B------:R-:W-:Y:S01]  /*8f30*/  UIMAD UR11, UR23, UR22, UR11 ;  /* 0x00000016170b72a4 */ /* 0x000fe2000f8e020b */
[----:B------:R-:W-:Y:S01]  /*8f40*/  R2UR UR15, R12 ;  /* 0x000000000c0f72ca */ /* 0x000fe200000e0000 */
[----:B------:R-:W-:Y:S01]  /*8f50*/  UIMAD UR38, UR28, UR6, UR4 ;  /* 0x000000061c2672a4 */ /* 0x000fe2000f8e0204 */
[----:B------:R-:W-:Y:S01]  /*8f60*/  MOV R21, UR36 ;  /* 0x0000002400157c02 */ /* 0x000fe20008000f00 */
        /* <DEDUP_REMOVED lines=8> */
[----:B------:R-:W-:Y:S01]  /*8ff0*/  UMOV UR33, UR9 ;  /* 0x0000000900217c82 */ /* 0x000fe20008000000 */
[----:B------:R-:W-:Y:S01]  /*9000*/  UMOV UR35, UR38 ;  /* 0x0000002600237c82 */ /* 0x000fe20008000000 */
[----:B------:R-:W-:Y:S01]  /*9010*/  MOV R18, UR33 ;  /* 0x0000002100127c02 */ /* 0x000fe20008000f00 */
[----:B------:R-:W-:Y:S01]  /*9020*/  UMOV UR32, UR10 ;  /* 0x0000000a00207c82 */ /* 0x000fe20008000000 */
[----:B------:R-:W-:Y:S01]  /*9030*/  MOV R11, UR36 ;  /* 0x00000024000b7c02 */ /* 0x000fe20008000f00 */
[----:B------:R-:W-:Y:S01]  /*9040*/  UMOV UR34, UR55 ;  /* 0x0000003700227c82 */ /* 0x000fe20008000000 */
[----:B------:R-:W-:Y:S01]  /*9050*/  MOV R12, UR35 ;  /* 0x00000023000c7c02 */ /* 0x000fe20008000f00 */
[----:B------:R-:W-:Y:S01]  /*9060*/  UMOV UR35, UR31 ;  /* 0x0000001f00237c82 */ /* 0x000fe20008000000 */
[----:B------:R-:W-:Y:S01]  /*9070*/  UMOV UR36, UR12 ;  /* 0x0000000c00247c82 */ /* 0x000fe20008000000 */
[----:B------:R-:W-:Y:S01]  /*9080*/  UMOV UR37, UR54 ;  /* 0x0000003600257c82 */ /* 0x000fe20008000000 */
[----:B------:R-:W-:Y:S01]  /*9090*/  MOV R24, UR33 ;  /* 0x0000002100187c02 */ /* 0x000fe20008000f00 */
[----:B------:R0:W-:Y:S01]  /*90a0*/  UTMALDG.4D.IM2COL [UR32], [UR14], UR30 ;  /* 0x000000200e0073b4 */ /* 0x0001e2000805801e */
[----:B------:R-:W-:Y:S01]  /*90b0*/  UIADD3 UR60, -UR61, URZ, URZ ;  /* 0x0000003f3d3c7290 */ /* 0x000fe2000fffe13f */
[----:B------:R-:W-:Y:S01]  /*90c0*/  R2UR UR22, R17 ;  /* 0x00000000111672ca */ /* 0x000fe200000e0000 */
[----:B------:R-:W-:Y:S01]  /*90d0*/  UIADD3 UR52, -UR53, URZ, URZ ;  /* 0x0000003f35347290 */ /* 0x000fe2000fffe13f */
[----:B------:R-:W-:Y:S01]  /*90e0*/  R2UR UR10, R13 ;  /* 0x000000000d0a72ca */ /* 0x000fe200000e0000 */
[----:B------:R-:W-:Y:S01]  /*90f0*/  UIADD3 UR8, -UR21, URZ, URZ ;  /* 0x0000003f15087290 */ /* 0x000fe2000fffe13f */
[----:B------:R-:W-:Y:S01]  /*9100*/  R2UR UR12, R46 ;  /* 0x000000002e0c72ca */ /* 0x000fe200000e0000 */
[----:B------:R-:W-:Y:S01]  /*9110*/  UIMAD UR60, UR23, UR60, UR26 ;  /* 0x0000003c173c72a4 */ /* 0x000fe2000f8e021a */
[----:B------:R-:W-:Y:S01]  /*9120*/  R2UR UR11, R47 ;  /* 0x000000002f0b72ca */ /* 0x000fe200000e0000 */
[----:B------:R-:W-:-:S02]  /*9130*/  UIMAD UR52, UR23, UR52, UR25 ;  /* 0x00000034173472a4 */ /* 0x000fc4000f8e0219 */
[----:B------:R-:W-:Y:S01]  /*9140*/  UIMAD UR8, UR23, UR8, UR13 ;  /* 0x00000008170872a4 */ /* 0x000fe2000f8e020d */
[----:B------:R-:W-:Y:S01]  /*9150*/  R2UR UR13, R45 ;  /* 0x000000002d0d72ca */ /* 0x000fe200000e0000 */
[----:B------:R-:W-:Y:S01]  /*9160*/  UMOV UR29, UR17 ;  /* 0x00000011001d7c82 */ /* 0x000fe20008000000 */
[----:B------:R-:W-:Y:S02]  /*9170*/  @UP1 USHF.R.U32.HI UR29, URZ, UR39, UR47 ;  /* 0x000000273f1d1299 */ /* 0x000fe4000801162f */
[----:B------:R-:W-:Y:S02]  /*9180*/  UIMAD UR60, UR60, UR7, UR5 ;  /* 0x000000073c3c72a4 */ /* 0x000fe4000f8e0205 */
[----:B------:R-:W-:Y:S02]  /*9190*/  UIMAD UR51, UR51, UR6, UR4 ;  /* 0x00000006333372a4 */ /* 0x000fe4000f8e0204 */
[----:B------:R-:W-:Y:S02]  /*91a0*/  UIMAD UR52, UR52, UR7, UR5 ;  /* 0x00000007343472a4 */ /* 0x000fe4000f8e0205 */
[----:B------:R-:W-:Y:S01]  /*91b0*/  UIADD3 UR44, -UR45, URZ, URZ ;  /* 0x0000003f2d2c7290 */ /* 0x000fe2000fffe13f */
[----:B0-----:R-:W-:Y:S01]  /*91c0*/  R2UR UR37, R10 ;  /* 0x000000000a2572ca */ /* 0x001fe200000e0000 */
[----:B------:R-:W-:Y:S01]  /*91d0*/  UIADD3 UR28, -UR29, URZ, URZ ;  /* 0x0000003f1d1c7290 */ /* 0x000fe2000fffe13f */
[----:B------:R-:W-:Y:S01]  /*91e0*/  R2UR UR36, R11 ;  /* 0x000000000b2472ca */ /* 0x000fe200000e0000 */
[----:B------:R-:W-:Y:S01]  /*91f0*/  UMOV UR57, UR9 ;  /* 0x0000000900397c82 */ /* 0x000fe20008000000 */
        /* <DEDUP_REMOVED lines=10> */
[----:B------:R-:W-:Y:S01]  /*92a0*/  VIADD R10, R9, 0x1 ;  /* 0x00000001090a7836 */ /* 0x000fe20000000000 */
[----:B------:R-:W-:Y:S01]  /*92b0*/  UIMAD UR28, UR28, UR7, UR5 ;  /* 0x000000071c1c72a4 */ /* 0x000fe2000f8e0205 */
[----:B------:R-:W0:Y:S01]  /*92c0*/  LDC R12, c[0x0][0x3c8] ;  /* 0x0000f200ff0c7b82 */ /* 0x000e220000000800 */
[----:B------:R-:W-:Y:S01]  /*92d0*/  UMOV UR41, UR9 ;  /* 0x0000000900297c82 */ /* 0x000fe20008000000 */
[----:B------:R-:W-:Y:S01]  /*92e0*/  ULDC.64 UR54, c[0x0][0x198] ;  /* 0x0000660000367ab9 */ /* 0x000fe20000000a00 */
[----:B------:R-:W-:Y:S01]  /*92f0*/  UIMAD UR19, UR20, UR6, UR4 ;  /* 0x00000006141372a4 */ /* 0x000fe2000f8e0204 */
[----:B------:R-:W-:Y:S01]  /*9300*/  ISETP.NE.AND P2, PT, R10, R5, PT ;  /* 0x000000050a00720c */ /* 0x000fe20003f45270 */
[----:B------:R-:W-:Y:S01]  /*9310*/  UMOV UR25, UR9 ;  /* 0x0000000900197c82 */ /* 0x000fe20008000000 */
[----:B------:R-:W-:Y:S01]  /*9320*/  UIADD3 UR4, UP0, UR54, 0x1f0, URZ ;  /* 0x000001f036047890 */ /* 0x000fe2000ff1e03f */
[----:B------:R1:W-:Y:S01]  /*9330*/  UTMALDG.4D.IM2COL [UR32], [UR14], UR30 ;  /* 0x000000200e0073b4 */ /* 0x0003e2000805801e */
[----:B------:R-:W-:Y:S01]  /*9340*/  UIMAD UR20, UR8, UR7, UR5 ;  /* 0x00000007081472a4 */ /* 0x000fe2000f8e0205 */
[----:B------:R-:W-:Y:S01]  /*9350*/  VIADD R11, R7, 0x1 ;  /* 0x00000001070b7836 */ /* 0x000fe20000000000 */
[----:B------:R-:W-:Y:S01]  /*9360*/  UMOV UR17, UR9 ;  /* 0x0000000900117c82 */ /* 0x000fe20008000000 */
[----:B------:R-:W-:Y:S01]  /*9370*/  UMOV UR6, 0x0 ;  /* 0x0000000000067882 */ /* 0x000fe20000000000 */
[----:B------:R-:W-:Y:S01]  /*9380*/  UIADD3 UR8, UR22, 0x21c00, URZ ;  /* 0x00021c0016087890 */ /* 0x000fe2000fffe03f */
[----:B------:R2:W-:Y:S04]  /*9390*/  UTMALDG.4D.IM2COL [UR56], [UR14], UR30 ;  /* 0x000000380e0073b4 */ /* 0x0005e8000805801e */
[----:B------:R-:W-:Y:S01]  /*93a0*/  @P2 IMAD.MOV R11, RZ, RZ, R7 ;  /* 0x000000ffff0b2224 */ /* 0x000fe200078e0207 */
[----:B------:R3:W-:Y:S04]  /*93b0*/  UTMALDG.4D.IM2COL [UR48], [UR14], UR30 ;  /* 0x000000300e0073b4 */ /* 0x0007e8000805801e */
[----:B0-----:R-:W-:Y:S01]  /*93c0*/  ISETP.NE.AND P3, PT, R11, R12, PT ;  /* 0x0000000c0b00720c */ /* 0x001fe20003f65270 */
[----:B------:R-:W-:Y:S01]  /*93d0*/  VIADD R12, R8, 0x1 ;  /* 0x00000001080c7836 */ /* 0x000fe20000000000 */
[----:B-1----:R-:W-:Y:S01]  /*93e0*/  R2UR UR36, R21 ;  /* 0x00000000152472ca */ /* 0x002fe200000e0000 */
[----:B------:R0:W-:Y:S01]  /*93f0*/  UTMALDG.4D.IM2COL [UR40], [UR14], UR30 ;  /* 0x000000280e0073b4 */ /* 0x0001e2000805801e */
[----:B------:R-:W-:-:S02]  /*9400*/  R2UR UR37, R20 ;  /* 0x00000000142572ca */ /* 0x000fc400000e0000 */
[----:B------:R-:W-:Y:S02]  /*9410*/  R2UR UR35, R22 ;  /* 0x00000000162372ca */ /* 0x000fe400000e0000 */
[----:B------:R-:W-:-:S05]  /*9420*/  R2UR UR34, R23 ;  /* 0x00000000172272ca */ /* 0x000fca00000e0000 */
[----:B------:R-:W-:Y:S01]  /*9430*/  @P3 IMAD.MOV R12, RZ, RZ, R8 ;  /* 0x000000ffff0c3224 */ /* 0x000fe200078e0208 */
[----:B------:R-:W-:Y:S01]  /*9440*/  R2UR UR33, R24 ;  /* 0x00000000182172ca */ /* 0x000fe200000e0000 */
[----:B--2---:R-:W-:Y:S01]  /*9450*/  UIADD3 UR56, UR22, 0x20000, URZ ;  /* 0x0002000016387890 */ /* 0x004fe2000fffe03f */
[----:B------:R-:W-:Y:S01]  /*9460*/  R2UR UR32, R25 ;  /* 0x00000000192072ca */ /* 0x000fe200000e0000 */
[----:B------:R-:W-:Y:S01]  /*9470*/  UMOV UR58, UR10 ;  /* 0x0000000a003a7c82 */ /* 0x000fe20008000000 */
[----:B------:R-:W-:Y:S01]  /*9480*/  R2UR UR60, R7 ;  /* 0x00000000073c72ca */ /* 0x000fe200000e0000 */
[----:B------:R-:W-:Y:S01]  /*9490*/  UIMAD UR36, UR36, UR7, UR5 ;  /* 0x00000007242472a4 */ /* 0x000fe2000f8e0205 */
[----:B------:R-:W-:Y:S01]  /*94a0*/  R2UR UR61, R8 ;  /* 0x00000000083d72ca */ /* 0x000fe200000e0000 */
[----:B------:R-:W-:Y:S01]  /*94b0*/  UIADD3.X UR5, URZ, UR55, URZ, UP0, !UPT ;  /* 0x000000373f057290 */ /* 0x000fe200087fe43f */
[----:B------:R-:W-:Y:S01]  /*94c0*/  R2UR UR59, R15 ;  /* 0x000000000f3b72ca */ /* 0x000fe200000e0000 */
[----:B---3--:R-:W-:Y:S01]  /*94d0*/  UMOV UR51, UR13 ;  /* 0x0000000d00337c82 */ /* 0x008fe20008000000 */
[----:B------:R-:W-:Y:S01]  /*94e0*/  UIADD3 UR48, UR22, 0x21000, URZ ;  /* 0x0002100016307890 */ /* 0x000fe2000fffe03f */
[----:B------:R-:W-:Y:S01]  /*94f0*/  MOV R23, UR51 ;  /* 0x0000003300177c02 */ /* 0x000fe20008000f00 */
[----:B------:R-:W-:Y:S01]  /*9500*/  UMOV UR26, UR34 ;  /* 0x00000022001a7c82 */ /* 0x000fe20008000000 */
[----:B------:R-:W-:Y:S01]  /*9510*/  R2UR UR51, R49 ;  /* 0x00000000313372ca */ /* 0x000fe200000e0000 */
[----:B------:R-:W-:Y:S01]  /*9520*/  UMOV UR18, UR34 ;  /* 0x0000002200127c82 */ /* 0x000fe20008000000 */
[----:B------:R1:W-:Y:S01]  /*9530*/  UTMALDG.4D.IM2COL [UR32], [UR14], UR30 ;  /* 0x000000200e0073b4 */ /* 0x0003e2000805801e */
[----:B------:R-:W-:Y:S01]  /*9540*/  UMOV UR7, 0x10000000 ;  /* 0x1000000000077882 */ /* 0x000fe20000000000 */
[----:B------:R-:W-:Y:S01]  /*9550*/  MOV R20, UR34 ;  /* 0x0000002200147c02 */ /* 0x000fe20008000f00 */
[----:B------:R-:W-:Y:S01]  /*9560*/  UMOV UR52, UR60 ;  /* 0x0000003c00347c82 */ /* 0x000fe20008000000 */
[----:B------:R-:W-:Y:S01]  /*9570*/  UMOV UR53, UR61 ;  /* 0x0000003d00357c82 */ /* 0x000fe20008000000 */
[----:B------:R-:W-:Y:S01]  /*9580*/  MOV R13, UR52 ;  /* 0x00000034000d7c02 */ /* 0x000fe20008000f00 */
[----:B------:R-:W-:Y:S01]  /*9590*/  UMOV UR50, UR10 ;  /* 0x0000000a00327c82 */ /* 0x000fe20008000000 */
[----:B------:R-:W-:Y:S01]  /*95a0*/  MOV R9, UR53 ;  /* 0x0000003500097c02 */ /* 0x000fe20008000f00 */
[----:B------:R2:W-:Y:S01]  /*95b0*/  UTMALDG.4D.IM2COL [UR24], [UR14], UR30 ;  /* 0x000000180e0073b4 */ /* 0x0005e2000805801e */
[----:B0-----:R-:W-:Y:S01]  /*95c0*/  UMOV UR43, UR12 ;  /* 0x0000000c002b7c82 */ /* 0x001fe20008000000 */
[----:B------:R-:W-:Y:S01]  /*95d0*/  MOV R21, UR53 ;  /* 0x0000003500157c02 */ /* 0x000fe20008000f00 */
[----:B------:R-:W-:Y:S01]  /*95e0*/  UIADD3 UR40, UR22, 0x23000, URZ ;  /* 0x0002300016287890 */ /* 0x000fe2000fffe03f */
[----:B------:R-:W-:Y:S01]  /*95f0*/  MOV R16, UR51 ;  /* 0x0000003300107c02 */ /* 0x000fe20008000f00 */
[----:B------:R-:W-:Y:S01]  /*9600*/  UMOV UR44, UR60 ;  /* 0x0000003c002c7c82 */ /* 0x000fe20008000000 */
[----:B------:R-:W-:Y:S01]  /*9610*/  MOV R22, UR52 ;  /* 0x0000003400167c02 */ /* 0x000fe20008000f00 */
[----:B------:R-:W-:Y:S01]  /*9620*/  UMOV UR45, UR61 ;  /* 0x0000003d002d7c82 */ /* 0x000fe20008000000 */
[----:B------:R0:W-:Y:S01]  /*9630*/  UTMALDG.4D.IM2COL [UR16], [UR14], UR30 ;  /* 0x000000100e0073b4 */ /* 0x0001e2000805801e */
[----:B------:R-:W-:Y:S01]  /*9640*/  MOV R26, UR43 ;  /* 0x0000002b001a7c02 */ /* 0x000fe20008000f00 */
[----:B------:R-:W-:Y:S01]  /*9650*/  UMOV UR42, UR10 ;  /* 0x0000000a002a7c82 */ /* 0x000fe20008000000 */
[----:B------:R-:W-:Y:S01]  /*9660*/  R2UR UR43, R50 ;  /* 0x00000000322b72ca */ /* 0x000fe200000e0000 */
[----:B------:R-:W-:Y:S01]  /*9670*/  UMOV UR12, UR60 ;  /* 0x0000003c000c7c82 */ /* 0x000fe20008000000 */
[----:B------:R-:W-:Y:S01]  /*9680*/  MOV R24, UR45 ;  /* 0x0000002d00187c02 */ /* 0x000fe20008000f00 */
[----:B------:R-:W-:Y:S01]  /*9690*/  UMOV UR13, UR61 ;  /* 0x0000003d000d7c82 */ /* 0x000fe20008000000 */
[----:B------:R-:W-:Y:S01]  /*96a0*/  MOV R25, UR44 ;  /* 0x0000002c00197c02 */ /* 0x000fe20008000f00 */
[----:B-1----:R-:W-:Y:S01]  /*96b0*/  UMOV UR35, UR23 ;  /* 0x0000001700237c82 */ /* 0x002fe20008000000 */
[----:B------:R-:W-:Y:S01]  /*96c0*/  UIADD3 UR32, UR22, 0x20800, URZ ;  /* 0x0002080016207890 */ /* 0x000fe2000fffe03f */
[----:B------:R-:W-:Y:S01]  /*96d0*/  MOV R19, UR35 ;  /* 0x0000002300137c02 */ /* 0x000fe20008000f00 */
[----:B------:R-:W-:Y:S01]  /*96e0*/  UMOV UR36, UR60 ;  /* 0x0000003c00247c82 */ /* 0x000fe20008000000 */
[----:B------:R-:W-:Y:S01]  /*96f0*/  R2UR UR35, R45 ;  /* 0x000000002d2372ca */ /* 0x000fe200000e0000 */
[----:B------:R-:W-:Y:S01]  /*9700*/  UMOV UR37, UR61 ;  /* 0x0000003d00257c82 */ /* 0x000fe20008000000 */
[----:B------:R-:W-:Y:S01]  /*9710*/  UMOV UR33, UR9 ;  /* 0x0000000900217c82 */ /* 0x000fe20008000000 */
[----:B------:R-:W-:Y:S01]  /*9720*/  UMOV UR34, UR10 ;  /* 0x0000000a00227c82 */ /* 0x000fe20008000000 */
[----:B--2---:R-:W-:Y:S01]  /*9730*/  UMOV UR27, UR51 ;  /* 0x00000033001b7c82 */ /* 0x004fe20008000000 */
[----:B------:R-:W-:Y:S01]  /*9740*/  R2UR UR51, R46 ;  /* 0x000000002e3372ca */ /* 0x000fe200000e0000 */
[----:B------:R1:W-:Y:S01]  /*9750*/  UTMALDG.4D [UR56], [UR4], desc[UR6] ;  /* 0x00000638040075b4 */ /* 0x0003e20008019000 */
[----:B------:R-:W-:Y:S01]  /*9760*/  MOV R29, UR27 ;  /* 0x0000001b001d7c02 */ /* 0x000fe20008000f00 */
[----:B------:R-:W-:Y:S01]  /*9770*/  UIADD3 UR24, UR22, 0x21800, URZ ;  /* 0x0002180016187890 */ /* 0x000fe2000fffe03f */
[----:B------:R-:W-:Y:S01]  /*9780*/  R2UR UR27, R47 ;  /* 0x000000002f1b72ca */ /* 0x000fe200000e0000 */
[----:B------:R-:W-:Y:S01]  /*9790*/  UMOV UR28, UR60 ;  /* 0x0000003c001c7c82 */ /* 0x000fe20008000000 */
[----:B------:R-:W-:Y:S01]  /*97a0*/  UMOV UR29, UR61 ;  /* 0x0000003d001d7c82 */ /* 0x000fe20008000000 */
[----:B------:R-:W-:Y:S01]  /*97b0*/  UMOV UR26, UR10 ;  /* 0x0000000a001a7c82 */ /* 0x000fe20008000000 */
[----:B0-----:R-:W-:Y:S01]  /*97c0*/  UMOV UR19, UR43 ;  /* 0x0000002b00137c82 */ /* 0x001fe20008000000 */
[----:B------:R0:W-:Y:S01]  /*97d0*/  UTMALDG.4D [UR32], [UR4], desc[UR6] ;  /* 0x00000620040075b4 */ /* 0x0001e20008019000 */
[----:B------:R-:W-:Y:S01]  /*97e0*/  MOV R17, UR37 ;  /* 0x0000002500117c02 */ /* 0x000fe20008000f00 */
[----:B------:R-:W-:Y:S01]  /*97f0*/  UIADD3 UR16, UR22, 0x23400, URZ ;  /* 0x0002340016107890 */ /* 0x000fe2000fffe03f */
[----:B------:R-:W-:Y:S01]  /*9800*/  MOV R18, UR36 ;  /* 0x0000002400127c02 */ /* 0x000fe20008000f00 */
[----:B------:R-:W-:Y:S01]  /*9810*/  UMOV UR20, UR60 ;  /* 0x0000003c00147c82 */ /* 0x000fe20008000000 */
[----:B------:R-:W-:Y:S01]  /*9820*/  MOV R27, UR29 ;  /* 0x0000001d001b7c02 */ /* 0x000fe20008000f00 */
[----:B------:R-:W-:Y:S01]  /*9830*/  UMOV UR21, UR61 ;  /* 0x0000003d00157c82 */ /* 0x000fe20008000000 */
[----:B------:R-:W-:Y:S01]  /*9840*/  MOV R28, UR28 ;  /* 0x0000001c001c7c02 */ /* 0x000fe20008000f00 */
[----:B------:R2:W-:Y:S01]  /*9850*/  UTMALDG.4D [UR48], [UR4], desc[UR6] ;  /* 0x00000630040075b4 */ /* 0x0005e20008019000 */
[----:B------:R-:W-:Y:S01]  /*9860*/  SEL R7, RZ, 0x1, P4 ;  /* 0x00000001ff077807 */ /* 0x000fe20002000000 */
[----:B------:R-:W-:-:S03]  /*9870*/  IMAD.MOV.U32 R8, RZ, RZ, R12 ;  /* 0x000000ffff087224 */ /* 0x000fc600078e000c */
[----:B------:R-:W-:Y:S02]  /*9880*/  LOP3.LUT R6, R6, R7, RZ, 0x3c, !PT ;  /* 0x0000000706067212 */ /* 0x000fe400078e3cff */
[----:B------:R-:W-:Y:S01]  /*9890*/  SEL R7, R11, RZ, P3 ;  /* 0x000000ff0b077207 */ /* 0x000fe20001800000 */
[----:B------:R3:W-:Y:S01]  /*98a0*/  UTMALDG.4D [UR24], [UR4], desc[UR6] ;  /* 0x00000618040075b4 */ /* 0x0007e20008019000 */
[----:B-1----:R-:W-:Y:S01]  /*98b0*/  UIADD3 UR56, UR22, 0x20400, URZ ;  /* 0x0002040016387890 */ /* 0x002fe2000fffe03f */
[----:B0-----:R-:W-:Y:S01]  /*98c0*/  R2UR UR35, R48 ;  /* 0x00000000302372ca */ /* 0x001fe200000e0000 */
[----:B------:R-:W-:Y:S01]  /*98d0*/  UIADD3 UR32, UR22, 0x22000, URZ ;  /* 0x0002200016207890 */ /* 0x000fe2000fffe03f */
[----:B--2---:R-:W-:Y:S01]  /*98e0*/  R2UR UR53, R9 ;  /* 0x00000000093572ca */ /* 0x004fe200000e0000 */
[----:B------:R-:W-:Y:S01]  /*98f0*/  UIADD3 UR48, UR22, 0x22800, URZ ;  /* 0x0002280016307890 */ /* 0x000fe2000fffe03f */
[----:B------:R-:W-:Y:S02]  /*9900*/  R2UR UR52, R13 ;  /* 0x000000000d3472ca */ /* 0x000fe400000e0000 */
[----:B------:R-:W-:-:S07]  /*9910*/  R2UR UR51, R16 ;  /* 0x00000000103372ca */ /* 0x000fce00000e0000 */
[----:B------:R0:W-:Y:S01]  /*9920*/  UTMALDG.4D [UR32], [UR4], desc[UR6] ;  /* 0x00000620040075b4 */ /* 0x0001e20008019000 */
[----:B------:R-:W-:Y:S02]  /*9930*/  SEL R9, R10, RZ, P2 ;  /* 0x000000ff0a097207 */ /* 0x000fe40001000000 */
[----:B---3--:R-:W-:Y:S01]  /*9940*/  R2UR UR27, R51 ;  /* 0x00000000331b72ca */ /* 0x008fe200000e0000 */
[----:B------:R-:W-:Y:S02]  /*9950*/  UIADD3 UR24, UR22, 0x23800, URZ ;  /* 0x0002380016187890 */ /* 0x000fe4000fffe03f */
[----:B------:R1:W-:Y:S10]  /*9960*/  UTMALDG.4D [UR48], [UR4], desc[UR6] ;  /* 0x00000630040075b4 */ /* 0x0003f40008019000 */
[----:B------:R-:W-:Y:S01]  /*9970*/  UMOV UR14, UR27 ;  /* 0x0000001b000e7c82 */ /* 0x000fe20008000000 */
[----:B------:R2:W-:Y:S01]  /*9980*/  UTMALDG.4D [UR40], [UR4], desc[UR6] ;  /* 0x00000628040075b4 */ /* 0x0005e20008019000 */
[----:B0-----:R-:W-:Y:S01]  /*9990*/  R2UR UR34, R20 ;  /* 0x00000000142272ca */ /* 0x001fe200000e0000 */
[----:B------:R-:W-:Y:S01]  /*99a0*/  UIADD3 UR32, UR22, 0x22400, URZ ;  /* 0x0002240016207890 */ /* 0x000fe2000fffe03f */
[----:B------:R-:W-:Y:S01]  /*99b0*/  R2UR UR37, R17 ;  /* 0x00000000112572ca */ /* 0x000fe200000e0000 */
[----:B------:R0:W-:Y:S01]  /*99c0*/  UTMALDG.4D [UR24], [UR4], desc[UR6] ;  /* 0x00000618040075b4 */ /* 0x0001e20008019000 */
[----:B------:R-:W-:-:S02]  /*99d0*/  R2UR UR36, R18 ;  /* 0x00000000122472ca */ /* 0x000fc400000e0000 */
[----:B------:R-:W-:Y:S02]  /*99e0*/  R2UR UR35, R19 ;  /* 0x00000000132372ca */ /* 0x000fe400000e0000 */
[----:B-1----:R-:W-:Y:S01]  /*99f0*/  R2UR UR53, R21 ;  /* 0x00000000153572ca */ /* 0x002fe200000e0000 */
[----:B------:R-:W-:Y:S01]  /*9a00*/  UIADD3 UR48, UR22, 0x20c00, URZ ;  /* 0x00020c0016307890 */ /* 0x000fe2000fffe03f */
[----:B------:R-:W-:-:S03]  /*9a10*/  R2UR UR52, R22 ;  /* 0x00000000163472ca */ /* 0x000fc600000e0000 */
[----:B------:R-:W-:Y:S01]  /*9a20*/  UMOV UR58, UR34 ;  /* 0x00000022003a7c82 */ /* 0x000fe20008000000 */
[----:B------:R-:W-:Y:S01]  /*9a30*/  R2UR UR51, R23 ;  /* 0x00000000173372ca */ /* 0x000fe200000e0000 */
[----:B------:R-:W-:Y:S01]  /*9a40*/  UMOV UR50, UR34 ;  /* 0x0000002200327c82 */ /* 0x000fe20008000000 */
[----:B------:R-:W-:Y:S01]  /*9a50*/  UTMALDG.4D [UR56], [UR4], desc[UR6] ;  /* 0x00000638040075b4 */ /* 0x000fe20008019000 */
[----:B------:R-:W-:Y:S01]  /*9a60*/  UMOV UR10, UR34 ;  /* 0x00000022000a7c82 */ /* 0x000fe20008000000 */
[----:B--2---:R-:W-:Y:S01]  /*9a70*/  R2UR UR45, R24 ;  /* 0x00000000182d72ca */ /* 0x004fe200000e0000 */
[----:B------:R-:W-:Y:S01]  /*9a80*/  UIADD3 UR40, UR22, 0x21400, URZ ;  /* 0x0002140016287890 */ /* 0x000fe2000fffe03f */
[----:B------:R-:W-:Y:S01]  /*9a90*/  R2UR UR44, R25 ;  /* 0x00000000192c72ca */ /* 0x000fe200000e0000 */
[----:B------:R-:W-:Y:S01]  /*9aa0*/  UMOV UR42, UR34 ;  /* 0x00000022002a7c82 */ /* 0x000fe20008000000 */
[----:B------:R-:W-:Y:S01]  /*9ab0*/  R2UR UR43, R26 ;  /* 0x000000001a2b72ca */ /* 0x000fe200000e0000 */
[----:B------:R-:W-:Y:S01]  /*9ac0*/  UMOV UR18, UR34 ;  /* 0x0000002200127c82 */ /* 0x000fe20008000000 */
[----:B0-----:R-:W-:-:S03]  /*9ad0*/  R2UR UR29, R27 ;  /* 0x000000001b1d72ca */ /* 0x001fc600000e0000 */
[----:B------:R-:W-:Y:S01]  /*9ae0*/  UTMALDG.4D [UR48], [UR4], desc[UR6] ;  /* 0x00000630040075b4 */ /* 0x000fe20008019000 */
[----:B------:R-:W-:Y:S01]  /*9af0*/  R2UR UR28, R28 ;  /* 0x000000001c1c72ca */ /* 0x000fe200000e0000 */
[----:B------:R-:W-:Y:S01]  /*9b00*/  UIADD3 UR24, UR22, 0x22c00, URZ ;  /* 0x00022c0016187890 */ /* 0x000fe2000fffe03f */
[----:B------:R-:W-:Y:S01]  /*9b10*/  R2UR UR27, R29 ;  /* 0x000000001d1b72ca */ /* 0x000fe200000e0000 */
[----:B------:R-:W-:-:S04]  /*9b20*/  UMOV UR26, UR34 ;  /* 0x00000022001a7c82 */ /* 0x000fc80008000000 */
[----:B------:R-:W-:Y:S01]  /*9b30*/  UTMALDG.4D [UR40], [UR4], desc[UR6] ;  /* 0x00000628040075b4 */ /* 0x000fe20008019000 */
[----:B------:R0:W-:Y:S01]  /*9b40*/  UTMALDG.4D [UR8], [UR4], desc[UR6] ;  /* 0x00000608040075b4 */ /* 0x0001e20008019000 */
[----:B------:R1:W-:Y:S06]  /*9b50*/  UTMALDG.4D [UR32], [UR4], desc[UR6] ;  /* 0x00000620040075b4 */ /* 0x0003ec0008019000 */
[----:B------:R1:W-:Y:S01]  /*9b60*/  UTMALDG.4D [UR24], [UR4], desc[UR6] ;  /* 0x00000618040075b4 */ /* 0x0003e20008019000 */
[----:B------:R1:W-:Y:S01]  /*9b70*/  UTMALDG.4D [UR16], [UR4], desc[UR6] ;  /* 0x00000610040075b4 */ /* 0x0003e20008019000 */
[----:B0-----:R-:W-:Y:S01]  /*9b80*/  UIADD3 UR8, UR22, 0x23c00, URZ ;  /* 0x00023c0016087890 */ /* 0x001fe2000fffe03f */
[----:B------:R-:W-:-:S08]  /*9b90*/  UMOV UR11, UR14 ;  /* 0x0000000e000b7c82 */ /* 0x000fd00008000000 */
[----:B------:R1:W-:Y:S02]  /*9ba0*/  UTMALDG.4D [UR8], [UR4], desc[UR6] ;  /* 0x00000608040075b4 */ /* 0x0003e40008019000 */
[----:B-1----:R-:W-:Y:S05]  /*9bb0*/  @P5 BRA `(.L_x_148) ;  /* 0xffffffc8003c5947 */ /* 0x002fea000383ffff */
.L_x_144:
[----:B------:R-:W-:Y:S05]  /*9bc0*/  WARPSYNC.ALL ;  /* 0x0000000000007948 */ /* 0x000fea0003800000 */
[----:B------:R-:W-:-:S13]  /*9bd0*/  ELECT P0, URZ, PT ;  /* 0x00000000003f782f */ /* 0x000fda0003800000 */
[----:B------:R-:W-:Y:S05]  /*9be0*/  @!P0 EXIT ;  /* 0x000000000000894d */ /* 0x000fea0003800000 */
[----:B------:R-:W-:-:S04]  /*9bf0*/  LOP3.LUT R2, R2, 0x2, RZ, 0xfc, !PT ;  /* 0x0000000202027812 */ /* 0x000fc800078efcff */
[----:B------:R-:W-:-:S13]  /*9c00*/  ISETP.NE.AND P0, PT, R2, 0x3, PT ;  /* 0x000000030200780c */ /* 0x000fda0003f05270 */
[----:B------:R-:W-:Y:S05]  /*9c10*/  @!P0 BRA `(.L_x_149) ;  /* 0x0000000000048947 */ /* 0x000fea0003800000 */
[----:B------:R-:W-:Y:S01]  /*9c20*/  BPT.TRAP 0x1 ;  /* 0x000000040000795c */ /* 0x000fe20000300000 */
.L_x_149:
[----:B------:R-:W0:Y:S01]  /*9c30*/  S2R R5, SR_CgaCtaId ;  /* 0x0000000000057919 */ /* 0x000e220000008800 */
[----:B------:R-:W-:Y:S01]  /*9c40*/  MOV R2, 0x400 ;  /* 0x0000040000027802 */ /* 0x000fe20000000f00 */
[C---:B-----5:R-:W-:Y:S01]  /*9c50*/  IMAD.SHL.U32 R0, R3.reuse, 0x8, RZ ;  /* 0x0000000803007824 */ /* 0x060fe200078e00ff */
[C---:B------:R-:W-:Y:S02]  /*9c60*/  LOP3.LUT P0, RZ, R3.reuse, 0x4, RZ, 0xc0, !PT ;  /* 0x0000000403ff7812 */ /* 0x040fe4000780c0ff */
[----:B------:R-:W-:Y:S02]  /*9c70*/  LOP3.LUT R3, R3, 0x3, RZ, 0xc0, !PT ;  /* 0x0000000303037812 */ /* 0x000fe400078ec0ff */
[----:B0-----:R-:W-:Y:S02]  /*9c80*/  LEA R4, R5, R2, 0x18 ;  /* 0x0000000205047211 */ /* 0x001fe400078ec0ff */
[----:B------:R-:W-:Y:S02]  /*9c90*/  LOP3.LUT R5, R0, 0x18, RZ, 0xc0, !PT ;  /* 0x0000001800057812 */ /* 0x000fe400078ec0ff */
[----:B------:R-:W-:Y:S01]  /*9ca0*/  SEL R2, RZ, 0x1, P0 ;  /* 0x00000001ff027807 */ /* 0x000fe20000000000 */
[----:B------:R-:W-:-:S03]  /*9cb0*/  VIADD R0, R4, 0x30020 ;  /* 0x0003002004007836 */ /* 0x000fc60000000000 */
[----:B------:R-:W-:Y:S01]  /*9cc0*/  SHF.L.U32 R2, R2, 0x1f, RZ ;  /* 0x0000001f02027819 */ /* 0x000fe200000006ff */
[----:B------:R-:W-:-:S07]  /*9cd0*/  IMAD.IADD R5, R0, 0x1, R5 ;  /* 0x0000000100057824 */ /* 0x000fce00078e0205 */
.L_x_150:
[----:B0-----:R0:W1:Y:S02]  /*9ce0*/  SYNCS.PHASECHK.TRANS64.TRYWAIT P1, [R5+URZ], R2 ;  /* 0x00000002050075a7 */ /* 0x001064000802017f */
[----:B-1----:R-:W-:Y:S05]  /*9cf0*/  @!P1 NANOSLEEP.SYNCS 0x989680 ;  /* 0x009896800000995d */ /* 0x002fea0003900000 */
[----:B------:R-:W1:Y:S02]  /*9d00*/  @!P1 SYNCS.PHASECHK.TRANS64 P1, [R5+URZ], R2 ;  /* 0x00000002050095a7 */ /* 0x000e64000802007f */
[----:B-1----:R-:W-:Y:S05]  /*9d10*/  @!P1 BRA `(.L_x_150) ;  /* 0xfffffffc00f09947 */ /* 0x002fea000383ffff */
[----:B------:R-:W-:-:S05]  /*9d20*/  VIADD R3, R3, 0x1 ;  /* 0x0000000103037836 */ /* 0x000fca0000000000 */
[C---:B------:R-:W-:Y:S02]  /*9d30*/  ISETP.EQ.XOR P0, PT, R3.reuse, 0x4, !P0 ;  /* 0x000000040300780c */ /* 0x040fe40004702a70 */
[C---:B------:R-:W-:Y:S02]  /*9d40*/  ISETP.NE.AND P1, PT, R3.reuse, 0x4, PT ;  /* 0x000000040300780c */ /* 0x040fe40003f25270 */
[----:B0-----:R-:W-:Y:S02]  /*9d50*/  SEL R2, RZ, 0x1, !P0 ;  /* 0x00000001ff027807 */ /* 0x001fe40004000000 */
[----:B------:R-:W-:Y:S02]  /*9d60*/  SEL R3, R3, RZ, P1 ;  /* 0x000000ff03037207 */ /* 0x000fe40000800000 */
[----:B------:R-:W-:-:S03]  /*9d70*/  SHF.L.U32 R5, R2, 0x1f, RZ ;  /* 0x0000001f02057819 */ /* 0x000fc600000006ff */
[----:B------:R-:W-:-:S07]  /*9d80*/  IMAD R2, R3, 0x8, R0 ;  /* 0x0000000803027824 */ /* 0x000fce00078e0200 */
.L_x_151:
[----:B0-----:R0:W1:Y:S02]  /*9d90*/  SYNCS.PHASECHK.TRANS64.TRYWAIT P1, [R2+URZ], R5 ;  /* 0x00000005020075a7 */ /* 0x001064000802017f */
[----:B-1----:R-:W-:Y:S05]  /*9da0*/  @!P1 NANOSLEEP.SYNCS 0x989680 ;  /* 0x009896800000995d */ /* 0x002fea0003900000 */
[----:B------:R-:W1:Y:S02]  /*9db0*/  @!P1 SYNCS.PHASECHK.TRANS64 P1, [R2+URZ], R5 ;  /* 0x00000005020095a7 */ /* 0x000e64000802007f */
[----:B-1----:R-:W-:Y:S05]  /*9dc0*/  @!P1 BRA `(.L_x_151) ;  /* 0xfffffffc00f09947 */ /* 0x002fea000383ffff */
[----:B------:R-:W-:-:S05]  /*9dd0*/  VIADD R3, R3, 0x1 ;  /* 0x0000000103037836 */ /* 0x000fca0000000000 */
[C---:B------:R-:W-:Y:S02]  /*9de0*/  ISETP.EQ.XOR P0, PT, R3.reuse, 0x4, P0 ;  /* 0x000000040300780c */ /* 0x040fe40000702a70 */
[C---:B------:R-:W-:Y:S02]  /*9df0*/  ISETP.NE.AND P1, PT, R3.reuse, 0x4, PT ;  /* 0x000000040300780c */ /* 0x040fe40003f25270 */
[----:B0-----:R-:W-:Y:S02]  /*9e00*/  SEL R2, RZ, 0x1, !P0 ;  /* 0x00000001ff027807 */ /* 0x001fe40004000000 */
[----:B------:R-:W-:Y:S02]  /*9e10*/  SEL R3, R3, RZ, P1 ;  /* 0x000000ff03037207 */ /* 0x000fe40000800000 */
[----:B------:R-:W-:-:S03]  /*9e20*/  SHF.L.U32 R5, R2, 0x1f, RZ ;  /* 0x0000001f02057819 */ /* 0x000fc600000006ff */
[----:B------:R-:W-:-:S07]  /*9e30*/  IMAD R2, R3, 0x8, R0 ;  /* 0x0000000803027824 */ /* 0x000fce00078e0200 */
.L_x_152:
[----:B0-----:R0:W1:Y:S02]  /*9e40*/  SYNCS.PHASECHK.TRANS64.TRYWAIT P1, [R2+URZ], R5 ;  /* 0x00000005020075a7 */ /* 0x001064000802017f */
[----:B-1----:R-:W-:Y:S05]  /*9e50*/  @!P1 NANOSLEEP.SYNCS 0x989680 ;  /* 0x009896800000995d */ /* 0x002fea0003900000 */
[----:B------:R-:W1:Y:S02]  /*9e60*/  @!P1 SYNCS.PHASECHK.TRANS64 P1, [R2+URZ], R5 ;  /* 0x00000005020095a7 */ /* 0x000e64000802007f */
[----:B-1----:R-:W-:Y:S05]  /*9e70*/  @!P1 BRA `(.L_x_152) ;  /* 0xfffffffc00f09947 */ /* 0x002fea000383ffff */
[----:B------:R-:W-:-:S05]  /*9e80*/  VIADD R3, R3, 0x1 ;  /* 0x0000000103037836 */ /* 0x000fca0000000000 */
[C---:B------:R-:W-:Y:S02]  /*9e90*/  ISETP.NE.AND P1, PT, R3.reuse, 0x4, PT ;  /* 0x000000040300780c */ /* 0x040fe40003f25270 */
[C---:B------:R-:W-:Y:S02]  /*9ea0*/  ISETP.EQ.XOR P0, PT, R3.reuse, 0x4, P0 ;  /* 0x000000040300780c */ /* 0x040fe40000702a70 */
[----:B------:R-:W-:Y:S02]  /*9eb0*/  SEL R3, R3, RZ, P1 ;  /* 0x000000ff03037207 */ /* 0x000fe40000800000 */
[----:B0-----:R-:W-:-:S03]  /*9ec0*/  SEL R2, RZ, 0x1, !P0 ;  /* 0x00000001ff027807 */ /* 0x001fc60004000000 */
[----:B------:R-:W-:Y:S01]  /*9ed0*/  IMAD R3, R3, 0x8, R0 ;  /* 0x0000000803037824 */ /* 0x000fe200078e0200 */
[----:B------:R-:W-:-:S07]  /*9ee0*/  SHF.L.U32 R2, R2, 0x1f, RZ ;  /* 0x0000001f02027819 */ /* 0x000fce00000006ff */
.L_x_153:
[----:B0-----:R0:W1:Y:S02]  /*9ef0*/  SYNCS.PHASECHK.TRANS64.TRYWAIT P0, [R3+URZ], R2 ;  /* 0x00000002030075a7 */ /* 0x001064000800017f */
[----:B-1----:R-:W-:Y:S05]  /*9f00*/  @!P0 NANOSLEEP.SYNCS 0x989680 ;  /* 0x009896800000895d */ /* 0x002fea0003900000 */
[----:B------:R-:W1:Y:S02]  /*9f10*/  @!P0 SYNCS.PHASECHK.TRANS64 P0, [R3+URZ], R2 ;  /* 0x00000002030085a7 */ /* 0x000e64000800007f */
[----:B-1----:R-:W-:Y:S05]  /*9f20*/  @P0 EXIT ;  /* 0x000000000000094d */ /* 0x002fea0003800000 */
[----:B------:R-:W-:Y:S05]  /*9f30*/  BRA `(.L_x_153) ;  /* 0xfffffffc00ec7947 */ /* 0x000fea000383ffff */
.L_x_154:
[----:B------:R-:W-:-:S00]  /*9f40*/  BRA `(.L_x_154) ;  /* 0xfffffffc00fc7947 */ /* 0x000fc0000383ffff */
[----:B------:R-:W-:-:S00]  /*9f50*/  NOP ;  /* 0x0000000000007918 */ /* 0x000fc00000000000 */
        /* <DEDUP_REMOVED lines=10> */
.L_x_155:


//--------------------- .nv.shared._ZN7cutlass13device_kernelINS_4conv6kernel13ConvUniversalINS1_16ConvProblemShapeILNS1_8OperatorE0ELi2EEENS1_10collective14CollectiveConvINS1_46MainloopSm90TmaGmmaWarpSpecializedImplicitGemmILS5_0ELi4ELi2EN4cute5tupleIJNSA_1CILi1EEESD_SD_EEENS1_36KernelImplicitTmaWarpSpecializedSm90ELi1EEENSB_IJNSC_ILi128EEENSC_ILi64EEENSB_IJSI_EEEEEENS_10tfloat32_tESL_NSA_8TiledMMAINSA_8MMA_AtomIJNSA_4SM904GMMA29MMA_64x64x8_F32TF32TF32_SS_TNILNSP_7ScaleInE1ELSR_1EEEEEENSA_6LayoutISE_NSB_IJNSC_ILi0EEESV_SV_EEEEENSB_IJNSA_10UnderscoreESY_SY_EEEEENS7_6detail26Sm90ImplicitGemmTileTraitsINSA_20SM90_TMA_LOAD_IM2COLENSA_14ComposedLayoutINSA_7SwizzleILi3ELi4ELi3EEENSA_18smem_ptr_flag_bitsILi32EEENSU_INSB_IJNSB_IJNSC_ILi8EEENSC_ILi16EEEEEENSB_IJNSC_ILi32EEENSC_ILi2EEEEEENSB_IJSD_NSC_ILi4EEEEEEEEENSB_IJNSB_IJS1C_NSC_ILi512EEEEEENSB_IJSD_NSC_ILi256EEEEEENSB_IJSV_NSC_ILi8192EEEEEEEEEEEEEvEENS12_INSA_13SM90_TMA_LOADENS14_IS16_S18_NSU_INSB_IJNSB_IJS19_S19_EEES1E_S1G_EEENSB_IJS1J_S1L_NSB_IJSV_NSC_ILi4096EEEEEEEEEEEEEvEEEENS_8epilogue10collective6detail29Sm90TmaWarpSpecializedAdapterINS23_15DefaultEpilogueISL_NSB_IJNSB_IJlllEEESD_SV_EEES28_NS22_6thread17LinearCombinationISL_Li1EffLNS29_9ScaleType4KindE0ELNS_15FloatRoundStyleE2ESL_EENS_4gemm15EpilogueDefaultEEEEEvvEEEEvNT_6ParamsE --------------------------
	.section	.nv.shared._ZN7cutlass13device_kernelINS_4conv6kernel13ConvUniversalINS1_16ConvProblemShapeILNS1_8OperatorE0ELi2EEENS1_10collective14CollectiveConvINS1_46MainloopSm90TmaGmmaWarpSpecializedImplicitGemmILS5_0ELi4ELi2EN4cute5tupleIJNSA_1CILi1EEESD_SD_EEENS1_36KernelImplicitTmaWarpSpecializedSm90ELi1EEENSB_IJNSC_ILi128EEENSC_ILi64EEENSB_IJSI_EEEEEENS_10tfloat32_tESL_NSA_8TiledMMAINSA_8MMA_AtomIJNSA_4SM904GMMA29MMA_64x64x8_F32TF32TF32_SS_TNILNSP_7ScaleInE1ELSR_1EEEEEENSA_6LayoutISE_NSB_IJNSC_ILi0EEESV_SV_EEEEENSB_IJNSA_10UnderscoreESY_SY_EEEEENS7_6detail26Sm90ImplicitGemmTileTraitsINSA_20SM90_TMA_LOAD_IM2COLENSA_14ComposedLayoutINSA_7SwizzleILi3ELi4ELi3EEENSA_18smem_ptr_flag_bitsILi32EEENSU_INSB_IJNSB_IJNSC_ILi8EEENSC_ILi16EEEEEENSB_IJNSC_ILi32EEENSC_ILi2EEEEEENSB_IJSD_NSC_ILi4EEEEEEEEENSB_IJNSB_IJS1C_NSC_ILi512EEEEEENSB_IJSD_NSC_ILi256EEEEEENSB_IJSV_NSC_ILi8192EEEEEEEEEEEEEvEENS12_INSA_13SM90_TMA_LOADENS14_IS16_S18_NSU_INSB_IJNSB_IJS19_S19_EEES1E_S1G_EEENSB_IJS1J_S1L_NSB_IJSV_NSC_ILi4096EEEEEEEEEEEEEvEEEENS_8epilogue10collective6detail29Sm90TmaWarpSpecializedAdapterINS23_15DefaultEpilogueISL_NSB_IJNSB_IJlllEEESD_SV_EEES28_NS22_6thread17LinearCombinationISL_Li1EffLNS29_9ScaleType4KindE0ELNS_15FloatRoundStyleE2ESL_EENS_4gemm15EpilogueDefaultEEEEEvvEEEEvNT_6ParamsE,"aw",@nobits
	.sectionflags	@""
	.align	16
	.zero		1024


//--------------------- .nv.shared.reserved.0     --------------------------
	.section	.nv.shared.reserved.0,"aw",@nobits
	.weak		__nv_reservedSMEM_offset_0_alias
	.size		__nv_reservedSMEM_offset_0_alias, 0, 0
	.other		__nv_reservedSMEM_offset_0_alias,@"STO_CUDA_RESERVED_SHARED STV_DEFAULT"
__nv_reservedSMEM_offset_0_alias:
	.zero		0


//--------------------- .nv.global                --------------------------
	.section	.nv.global,"aw",@nobits
.nv.global:
	.type		_ZN39_INTERNAL_de49455f_4_k_cu_e90a1de0_26234cute1_E,@object
	.size		_ZN39_INTERNAL_de49455f_4_k_cu_e90a1de0_26234cute1_E,(_ZN39_INTERNAL_de49455f_4_k_cu_e90a1de0_26234cuda3std3__45__cpo6cbeginE - _ZN39_INTERNAL_de49455f_4_k_cu_e90a1de0_26234cute1_E)
_ZN39_INTERNAL_de49455f_4_k_cu_e90a1de0_26234cute1_E:
	.zero		1
	.type		_ZN39_INTERNAL_de49455f_4_k_cu_e90a1de0_26234cuda3std3__45__cpo6cbeginE,@object
	.size		_ZN39_INTERNAL_de49455f_4_k_cu_e90a1de0_26234cuda3std3__45__cpo6cbeginE,(_ZN39_INTERNAL_de49455f_4_k_cu_e90a1de0_26234cuda3std3__48in_placeE - _ZN39_INTERNAL_de49455f_4_k_cu_e90a1de0_26234cuda3std3__45__cpo6cbeginE)
_ZN39_INTERNAL_de49455f_4_k_cu_e90a1de0_26234cuda3std3__45__cpo6cbeginE:
	.zero		1
	.type		_ZN39_INTERNAL_de49455f_4_k_cu_e90a1de0_26234cuda3std3__48in_placeE,@object
	.size		_ZN39_INTERNAL_de49455f_4_k_cu_e90a1de0_26234cuda3std3__48in_placeE,(_ZN39_INTERNAL_de49455f_4_k_cu_e90a1de0_26234cuda3std6ranges3__45__cpo9iter_moveE - _ZN39_INTERNAL_de49455f_4_k_cu_e90a1de0_26234cuda3std3__48in_placeE)
_ZN39_INTERNAL_de49455f_4_k_cu_e90a1de0_26234cuda3std3__48in_placeE:
	.zero		1
	.type		_ZN39_INTERNAL_de49455f_4_k_cu_e90a1de0_26234cuda3std6ranges3__45__cpo9iter_moveE,@object
	.size		_ZN39_INTERNAL_de49455f_4_k_cu_e90a1de0_26234cuda3std6ranges3__45__cpo9iter_moveE,(_ZN39_INTERNAL_de49455f_4_k_cu_e90a1de0_26234cuda3std3__45__cpo5beginE - _ZN39_INTERNAL_de49455f_4_k_cu_e90a1de0_26234cuda3std6ranges3__45__cpo9iter_moveE)
_ZN39_INTERNAL_de49455f_4_k_cu_e90a1de0_26234cuda3std6ranges3__45__cpo9iter_moveE:
	.zero		1
	.type		_ZN39_INTERNAL_de49455f_4_k_cu_e90a1de0_26234cuda3std3__45__cpo5beginE,@object
	.size		_ZN39_INTERNAL_de49455f_4_k_cu_e90a1de0_26234cuda3std3__45__cpo5beginE,(_ZN39_INTERNAL_de49455f_4_k_cu_e90a1de0_26234cuda3std3__441_GLOBAL__N__de49455f_4_k_cu_e90a1de0_26236ignoreE - _ZN39_INTERNAL_de49455f_4_k_cu_e90a1de0_26234cuda3std3__45__cpo5beginE)
_ZN39_INTERNAL_de49455f_4_k_cu_e90a1de0_26234cuda3std3__45__cpo5beginE:
	.zero		1
	.type		_ZN39_INTERNAL_de49455f_4_k_cu_e90a1de0_26234cuda3std3__441_GLOBAL__N__de49455f_4_k_cu_e90a1de0_26236ignoreE,@object
	.size		_ZN39_INTERNAL_de49455f_4_k_cu_e90a1de0_26234cuda3std3__441_GLOBAL__N__de49455f_4_k_cu_e90a1de0_26236ignoreE,(_ZN39_INTERNAL_de49455f_4_k_cu_e90a1de0_26234cute7productE - _ZN39_INTERNAL_de49455f_4_k_cu_e90a1de0_26234cuda3std3__441_GLOBAL__N__de49455f_4_k_cu_e90a1de0_26236ignoreE)
_ZN39_INTERNAL_de49455f_4_k_cu_e90a1de0_26234cuda3std3__441_GLOBAL__N__de49455f_4_k_cu_e90a1de0_26236ignoreE:
	.zero		1
	.type		_ZN39_INTERNAL_de49455f_4_k_cu_e90a1de0_26234cute7productE,@object
	.size		_ZN39_INTERNAL_de49455f_4_k_cu_e90a1de0_26234cute7productE,(_ZN39_INTERNAL_de49455f_4_k_cu_e90a1de0_26234cuda3std3__45__cpo3endE - _ZN39_INTERNAL_de49455f_4_k_cu_e90a1de0_26234cute7productE)
_ZN39_INTERNAL_de49455f_4_k_cu_e90a1de0_26234cute7productE:
	.zero		1
	.type		_ZN39_INTERNAL_de49455f_4_k_cu_e90a1de0_26234cuda3std3__45__cpo3endE,@object
	.size		_ZN39_INTERNAL_de49455f_4_k_cu_e90a1de0_26234cuda3std3__45__cpo3endE,(_ZN39_INTERNAL_de49455f_4_k_cu_e90a1de0_26234cuda3std3__419piecewise_constructE - _ZN39_INTERNAL_de49455f_4_k_cu_e90a1de0_26234cuda3std3__45__cpo3endE)
_ZN39_INTERNAL_de49455f_4_k_cu_e90a1de0_26234cuda3std3__45__cpo3endE:
	.zero		1
	.type		_ZN39_INTERNAL_de49455f_4_k_cu_e90a1de0_26234cuda3std3__419piecewise_constructE,@object
	.size		_ZN39_INTERNAL_de49455f_4_k_cu_e90a1de0_26234cuda3std3__419piecewise_constructE,(_ZN39_INTERNAL_de49455f_4_k_cu_e90a1de0_26234cuda3std3__45__cpo4cendE - _ZN39_INTERNAL_de49455f_4_k_cu_e90a1de0_26234cuda3std3__419piecewise_constructE)
_ZN39_INTERNAL_de49455f_4_k_cu_e90a1de0_26234cuda3std3__419piecewise_constructE:
	.zero		1
	.type		_ZN39_INTERNAL_de49455f_4_k_cu_e90a1de0_26234cuda3std3__45__cpo4cendE,@object
	.size		_ZN39_INTERNAL_de49455f_4_k_cu_e90a1de0_26234cuda3std3__45__cpo4cendE,(_ZN39_INTERNAL_de49455f_4_k_cu_e90a1de0_26234cuda3std6ranges3__45__cpo4swapE - _ZN39_INTERNAL_de49455f_4_k_cu_e90a1de0_26234cuda3std3__45__cpo4cendE)
_ZN39_INTERNAL_de49455f_4_k_cu_e90a1de0_26234cuda3std3__45__cpo4cendE:
	.zero		1
	.type		_ZN39_INTERNAL_de49455f_4_k_cu_e90a1de0_26234cuda3std6ranges3__45__cpo4swapE,@object
	.size		_ZN39_INTERNAL_de49455f_4_k_cu_e90a1de0_26234cuda3std6ranges3__45__cpo4swapE,(.L_7 - _ZN39_INTERNAL_de49455f_4_k_cu_e90a1de0_26234cuda3std6ranges3__45__cpo4swapE)
_ZN39_INTERNAL_de49455f_4_k_cu_e90a1de0_26234cuda3std6ranges3__45__cpo4swapE:
	.zero		1
.L_7:


//--------------------- .nv.constant0._ZN7cutlass13device_kernelINS_4conv6kernel13ConvUniversalINS1_16ConvProblemShapeILNS1_8OperatorE0ELi2EEENS1_10collective14CollectiveConvINS1_46MainloopSm90TmaGmmaWarpSpecializedImplicitGemmILS5_0ELi4ELi2EN4cute5tupleIJNSA_1CILi1EEESD_SD_EEENS1_36KernelImplicitTmaWarpSpecializedSm90ELi1EEENSB_IJNSC_ILi128EEENSC_ILi64EEENSB_IJSI_EEEEEENS_10tfloat32_tESL_NSA_8TiledMMAINSA_8MMA_AtomIJNSA_4SM904GMMA29MMA_64x64x8_F32TF32TF32_SS_TNILNSP_7ScaleInE1ELSR_1EEEEEENSA_6LayoutISE_NSB_IJNSC_ILi0EEESV_SV_EEEEENSB_IJNSA_10UnderscoreESY_SY_EEEEENS7_6detail26Sm90ImplicitGemmTileTraitsINSA_20SM90_TMA_LOAD_IM2COLENSA_14ComposedLayoutINSA_7SwizzleILi3ELi4ELi3EEENSA_18smem_ptr_flag_bitsILi32EEENSU_INSB_IJNSB_IJNSC_ILi8EEENSC_ILi16EEEEEENSB_IJNSC_ILi32EEENSC_ILi2EEEEEENSB_IJSD_NSC_ILi4EEEEEEEEENSB_IJNSB_IJS1C_NSC_ILi512EEEEEENSB_IJSD_NSC_ILi256EEEEEENSB_IJSV_NSC_ILi8192EEEEEEEEEEEEEvEENS12_INSA_13SM90_TMA_LOADENS14_IS16_S18_NSU_INSB_IJNSB_IJS19_S19_EEES1E_S1G_EEENSB_IJS1J_S1L_NSB_IJSV_NSC_ILi4096EEEEEEEEEEEEEvEEEENS_8epilogue10collective6detail29Sm90TmaWarpSpecializedAdapterINS23_15DefaultEpilogueISL_NSB_IJNSB_IJlllEEESD_SV_EEES28_NS22_6thread17LinearCombinationISL_Li1EffLNS29_9ScaleType4KindE0ELNS_15FloatRoundStyleE2ESL_EENS_4gemm15EpilogueDefaultEEEEEvvEEEEvNT_6ParamsE --------------------------
	.section	.nv.constant0._ZN7cutlass13device_kernelINS_4conv6kernel13ConvUniversalINS1_16ConvProblemShapeILNS1_8OperatorE0ELi2EEENS1_10collective14CollectiveConvINS1_46MainloopSm90TmaGmmaWarpSpecializedImplicitGemmILS5_0ELi4ELi2EN4cute5tupleIJNSA_1CILi1EEESD_SD_EEENS1_36KernelImplicitTmaWarpSpecializedSm90ELi1EEENSB_IJNSC_ILi128EEENSC_ILi64EEENSB_IJSI_EEEEEENS_10tfloat32_tESL_NSA_8TiledMMAINSA_8MMA_AtomIJNSA_4SM904GMMA29MMA_64x64x8_F32TF32TF32_SS_TNILNSP_7ScaleInE1ELSR_1EEEEEENSA_6LayoutISE_NSB_IJNSC_ILi0EEESV_SV_EEEEENSB_IJNSA_10UnderscoreESY_SY_EEEEENS7_6detail26Sm90ImplicitGemmTileTraitsINSA_20SM90_TMA_LOAD_IM2COLENSA_14ComposedLayoutINSA_7SwizzleILi3ELi4ELi3EEENSA_18smem_ptr_flag_bitsILi32EEENSU_INSB_IJNSB_IJNSC_ILi8EEENSC_ILi16EEEEEENSB_IJNSC_ILi32EEENSC_ILi2EEEEEENSB_IJSD_NSC_ILi4EEEEEEEEENSB_IJNSB_IJS1C_NSC_ILi512EEEEEENSB_IJSD_NSC_ILi256EEEEEENSB_IJSV_NSC_ILi8192EEEEEEEEEEEEEvEENS12_INSA_13SM90_TMA_LOADENS14_IS16_S18_NSU_INSB_IJNSB_IJS19_S19_EEES1E_S1G_EEENSB_IJS1J_S1L_NSB_IJSV_NSC_ILi4096EEEEEEEEEEEEEvEEEENS_8epilogue10collective6detail29Sm90TmaWarpSpecializedAdapterINS23_15DefaultEpilogueISL_NSB_IJNSB_IJlllEEESD_SV_EEES28_NS22_6thread17LinearCombinationISL_Li1EffLNS29_9ScaleType4KindE0ELNS_15FloatRoundStyleE2ESL_EENS_4gemm15EpilogueDefaultEEEEEvvEEEEvNT_6ParamsE,"a",@progbits
	.sectionflags	@""
	.align	4
.nv.constant0._ZN7cutlass13device_kernelINS_4conv6kernel13ConvUniversalINS1_16ConvProblemShapeILNS1_8OperatorE0ELi2EEENS1_10collective14CollectiveConvINS1_46MainloopSm90TmaGmmaWarpSpecializedImplicitGemmILS5_0ELi4ELi2EN4cute5tupleIJNSA_1CILi1EEESD_SD_EEENS1_36KernelImplicitTmaWarpSpecializedSm90ELi1EEENSB_IJNSC_ILi128EEENSC_ILi64EEENSB_IJSI_EEEEEENS_10tfloat32_tESL_NSA_8TiledMMAINSA_8MMA_AtomIJNSA_4SM904GMMA29MMA_64x64x8_F32TF32TF32_SS_TNILNSP_7ScaleInE1ELSR_1EEEEEENSA_6LayoutISE_NSB_IJNSC_ILi0EEESV_SV_EEEEENSB_IJNSA_10UnderscoreESY_SY_EEEEENS7_6detail26Sm90ImplicitGemmTileTraitsINSA_20SM90_TMA_LOAD_IM2COLENSA_14ComposedLayoutINSA_7SwizzleILi3ELi4ELi3EEENSA_18smem_ptr_flag_bitsILi32EEENSU_INSB_IJNSB_IJNSC_ILi8EEENSC_ILi16EEEEEENSB_IJNSC_ILi32EEENSC_ILi2EEEEEENSB_IJSD_NSC_ILi4EEEEEEEEENSB_IJNSB_IJS1C_NSC_ILi512EEEEEENSB_IJSD_NSC_ILi256EEEEEENSB_IJSV_NSC_ILi8192EEEEEEEEEEEEEvEENS12_INSA_13SM90_TMA_LOADENS14_IS16_S18_NSU_INSB_IJNSB_IJS19_S19_EEES1E_S1G_EEENSB_IJS1J_S1L_NSB_IJSV_NSC_ILi4096EEEEEEEEEEEEEvEEEENS_8epilogue10collective6detail29Sm90TmaWarpSpecializedAdapterINS23_15DefaultEpilogueISL_NSB_IJNSB_IJlllEEESD_SV_EEES28_NS22_6thread17LinearCombinationISL_Li1EffLNS29_9ScaleType4KindE0ELNS_15FloatRoundStyleE2ESL_EENS_4gemm15EpilogueDefaultEEEEEvvEEEEvNT_6ParamsE:
	.zero		1536


//--------------------- SYMBOLS --------------------------

	.type		.nv.reservedSmem.offset0,@object
	.size		.nv.reservedSmem.offset0,0x4
